	.headerflags	@"EF_CUDA_TEXMODE_UNIFIED EF_CUDA_64BIT_ADDRESS EF_CUDA_SM80 EF_CUDA_VIRTUAL_SM(EF_CUDA_SM80)"
	.elftype	@"ET_EXEC"


//--------------------- .nv.info                  --------------------------
	.section	.nv.info,"",@"SHT_CUDA_INFO"
	.align	4


	//----- nvinfo : EIATTR_REGCOUNT
	.align		4
        /*0000*/ 	.byte	0x04, 0x2f
        /*0002*/ 	.short	(.L_1 - .L_0)
	.align		4
.L_0:
        /*0004*/ 	.word	index@(candidate0)
        /*0008*/ 	.word	0x00000028


	//----- nvinfo : EIATTR_MAX_STACK_SIZE
	.align		4
.L_1:
        /*000c*/ 	.byte	0x04, 0x23
        /*000e*/ 	.short	(.L_3 - .L_2)
	.align		4
.L_2:
        /*0010*/ 	.word	index@(candidate0)
        /*0014*/ 	.word	0x00000000


	//----- nvinfo : EIATTR_MIN_STACK_SIZE
	.align		4
.L_3:
        /*0018*/ 	.byte	0x04, 0x12
        /*001a*/ 	.short	(.L_5 - .L_4)
	.align		4
.L_4:
        /*001c*/ 	.word	index@(candidate0)
        /*0020*/ 	.word	0x00000000


	//----- nvinfo : EIATTR_FRAME_SIZE
	.align		4
.L_5:
        /*0024*/ 	.byte	0x04, 0x11
        /*0026*/ 	.short	(.L_7 - .L_6)
	.align		4
.L_6:
        /*0028*/ 	.word	index@(candidate0)
        /*002c*/ 	.word	0x00000000
.L_7:


//--------------------- .nv.info.candidate0       --------------------------
	.section	.nv.info.candidate0,"",@"SHT_CUDA_INFO"
	.align	4


	//----- nvinfo : EIATTR_CUDA_API_VERSION
	.align		4
        /*0000*/ 	.byte	0x04, 0x37
        /*0002*/ 	.short	(.L_9 - .L_8)
.L_8:
        /*0004*/ 	.word	0x00000075


	//----- nvinfo : EIATTR_SW2861232_WAR
	.align		4
.L_9:
        /*0008*/ 	.byte	0x01, 0x35
	.zero		2


	//----- nvinfo : EIATTR_PARAM_CBANK
	.align		4
        /*000c*/ 	.byte	0x04, 0x0a
        /*000e*/ 	.short	(.L_11 - .L_10)
	.align		4
.L_10:
        /*0010*/ 	.word	index@(.nv.constant0.candidate0)
        /*0014*/ 	.short	0x0160
        /*0016*/ 	.short	0x0018


	//----- nvinfo : EIATTR_CBANK_PARAM_SIZE
	.align		4
.L_11:
        /*0018*/ 	.byte	0x03, 0x19
        /*001a*/ 	.short	0x0018


	//----- nvinfo : EIATTR_KPARAM_INFO
	.align		4
        /*001c*/ 	.byte	0x04, 0x17
        /*001e*/ 	.short	(.L_13 - .L_12)
.L_12:
        /*0020*/ 	.word	0x00000000
        /*0024*/ 	.short	0x0002
        /*0026*/ 	.short	0x0010
        /*0028*/ 	.byte	0x00, 0xf0, 0x21, 0x00


	//----- nvinfo : EIATTR_KPARAM_INFO
	.align		4
.L_13:
        /*002c*/ 	.byte	0x04, 0x17
        /*002e*/ 	.short	(.L_15 - .L_14)
.L_14:
        /*0030*/ 	.word	0x00000000
        /*0034*/ 	.short	0x0001
        /*0036*/ 	.short	0x0008
        /*0038*/ 	.byte	0x00, 0xf0, 0x21, 0x00


	//----- nvinfo : EIATTR_KPARAM_INFO
	.align		4
.L_15:
        /*003c*/ 	.byte	0x04, 0x17
        /*003e*/ 	.short	(.L_17 - .L_16)
.L_16:
        /*0040*/ 	.word	0x00000000
        /*0044*/ 	.short	0x0000
        /*0046*/ 	.short	0x0000
        /*0048*/ 	.byte	0x00, 0xf0, 0x21, 0x00


	//----- nvinfo : EIATTR_MAXREG_COUNT
	.align		4
.L_17:
        /*004c*/ 	.byte	0x03, 0x1b
        /*004e*/ 	.short	0x00ff


	//----- nvinfo : EIATTR_EXIT_INSTR_OFFSETS
	.align		4
        /*0050*/ 	.byte	0x04, 0x1c
        /*0052*/ 	.short	(.L_19 - .L_18)


	//   ....[0]....
.L_18:
        /*0054*/ 	.word	0x00003ac0


	//----- nvinfo : EIATTR_MAX_THREADS
	.align		4
.L_19:
        /*0058*/ 	.byte	0x04, 0x05
        /*005a*/ 	.short	(.L_21 - .L_20)
.L_20:
        /*005c*/ 	.word	0x00000080
        /*0060*/ 	.word	0x00000001
        /*0064*/ 	.word	0x00000001
.L_21:


//--------------------- .nv.rel.action            --------------------------
	.section	.nv.rel.action,"",@"SHT_CUDA_RELOCINFO"
	.align	8
	.sectionentsize	8
        /*0000*/ 	.byte	0x4b, 0x00, 0x00, 0x00, 0x00, 0x00, 0x00, 0x00, 0x00, 0x02, 0x02, 0x08, 0x10, 0x0a, 0x2f, 0x22
        /* <DEDUP_REMOVED lines=13> */


//--------------------- .nv.constant0.candidate0  --------------------------
	.section	.nv.constant0.candidate0,"a",@progbits
	.align	4
.nv.constant0.candidate0:
	.zero		376


//--------------------- .text.candidate0          --------------------------
	.section	.text.candidate0,"ax",@progbits
	.sectionflags	@"SHF_BARRIERS=1"
	.sectioninfo	@"SHI_REGISTERS=40"
	.align	128
        .global         candidate0
        .type           candidate0,@function
        .size           candidate0,(.L_x_1 - candidate0)
        .other          candidate0,@"STO_CUDA_ENTRY STV_DEFAULT"
candidate0:
.text.candidate0:
[----:B------:R-:W-:-:S02]  /*0000*/  MOV R1, c[0x0][0x28] ;  /* 0x00000a0000017a02 */ /* 0x000fc40000000f00 */
[----:B------:R-:W0:Y:S01]  /*0010*/  S2R R29, SR_CTAID.X ;  /* 0x00000000001d7919 */ /* 0x000e220000002500 */
[----:B------:R-:W-:Y:S01]  /*0020*/  HFMA2.MMA R28, -RZ, RZ, 0, 0 ;  /* 0x00000000ff1c7435 */ /* 0x000fe200000001ff */
[----:B------:R-:W-:Y:S02]  /*0030*/  ULDC.64 UR4, c[0x0][0x118] ;  /* 0x0000460000047ab9 */ /* 0x000fe40000000a00 */
[----:B------:R-:W1:Y:S01]  /*0040*/  S2R R2, SR_TID.X ;  /* 0x0000000000027919 */ /* 0x000e620000002100 */
[----:B0-----:R-:W-:-:S06]  /*0050*/  IMAD.HI R0, R29, 0x5397829d, RZ ;  /* 0x5397829d1d007827 */ /* 0x001fcc00078e02ff */
[----:B------:R-:W-:Y:S01]  /*0060*/  IMAD.HI R4, R29, -0x6db6db6d, R28 ;  /* 0x924924931d047827 */ /* 0x000fe200078e021c */
[----:B------:R-:W-:Y:S02]  /*0070*/  SHF.R.U32.HI R3, RZ, 0x1f, R0 ;  /* 0x0000001fff037819 */ /* 0x000fe40000011600 */
[----:B-1----:R-:W-:Y:S02]  /*0080*/  LOP3.LUT R24, R2, 0x3, RZ, 0xc0, !PT ;  /* 0x0000000302187812 */ /* 0x002fe400078ec0ff */
[----:B------:R-:W-:Y:S02]  /*0090*/  LEA.HI.SX32 R28, R0, R3, 0x1c ;  /* 0x00000003001c7211 */ /* 0x000fe400078fe2ff */
[----:B------:R-:W-:Y:S02]  /*00a0*/  SHF.R.U32.HI R3, RZ, 0x1f, R4 ;  /* 0x0000001fff037819 */ /* 0x000fe40000011604 */
[----:B------:R-:W-:Y:S01]  /*00b0*/  SHF.L.U32 R6, R2, 0x2, RZ ;  /* 0x0000000202067819 */ /* 0x000fe200000006ff */
[----:B------:R-:W-:Y:S01]  /*00c0*/  IMAD R5, R28, -0x31, R29 ;  /* 0xffffffcf1c057824 */ /* 0x000fe200078e021d */
[----:B------:R-:W-:-:S02]  /*00d0*/  LEA.HI R3, R4, R3, RZ, 0x1e ;  /* 0x0000000304037211 */ /* 0x000fc400078ff0ff */
[----:B------:R-:W-:Y:S02]  /*00e0*/  MOV R4, RZ ;  /* 0x000000ff00047202 */ /* 0x000fe40000000f00 */
[----:B------:R-:W-:Y:S01]  /*00f0*/  LOP3.LUT R6, R6, 0x1c, RZ, 0xc0, !PT ;  /* 0x0000001c06067812 */ /* 0x000fe200078ec0ff */
[----:B------:R-:W-:Y:S01]  /*0100*/  IMAD R25, R3, -0x7, R29 ;  /* 0xfffffff903197824 */ /* 0x000fe200078e021d */
[----:B------:R-:W-:Y:S01]  /*0110*/  SHF.R.S32.HI R3, RZ, 0x3, R2 ;  /* 0x00000003ff037819 */ /* 0x000fe20000011402 */
[----:B------:R-:W-:Y:S01]  /*0120*/  IMAD.HI R4, R5, -0x6db6db6d, R4 ;  /* 0x9249249305047827 */ /* 0x000fe200078e0204 */
[----:B------:R-:W-:Y:S02]  /*0130*/  SHF.R.S32.HI R5, RZ, 0x4, R2 ;  /* 0x00000004ff057819 */ /* 0x000fe40000011402 */
[----:B------:R-:W-:Y:S02]  /*0140*/  LEA R21, R28, R3, 0x5 ;  /* 0x000000031c157211 */ /* 0x000fe400078e28ff */
[----:B------:R-:W-:Y:S01]  /*0150*/  SHF.R.U32.HI R7, RZ, 0x1f, R4 ;  /* 0x0000001fff077819 */ /* 0x000fe20000011604 */
[----:B------:R-:W-:Y:S01]  /*0160*/  IMAD R0, R5, 0x310, R24 ;  /* 0x0000031005007824 */ /* 0x000fe200078e0218 */
[----:B------:R-:W-:-:S02]  /*0170*/  LEA R21, R21, R6, 0x7 ;  /* 0x0000000615157211 */ /* 0x000fc400078e38ff */
[----:B------:R-:W-:Y:S02]  /*0180*/  LEA.HI.SX32 R26, R4, R7, 0x1e ;  /* 0x00000007041a7211 */ /* 0x000fe400078ff2ff */
[----:B------:R-:W-:Y:S02]  /*0190*/  LOP3.LUT R4, R2, 0xc, RZ, 0xc0, !PT ;  /* 0x0000000c02047812 */ /* 0x000fe400078ec0ff */
[----:B------:R-:W-:Y:S01]  /*01a0*/  LEA R5, R25, R0, 0x2 ;  /* 0x0000000019057211 */ /* 0x000fe200078e10ff */
[----:B------:R-:W-:Y:S01]  /*01b0*/  HFMA2.MMA R0, -RZ, RZ, 0, 2.384185791015625e-07 ;  /* 0x00000004ff007435 */ /* 0x000fe200000001ff */
[----:B------:R-:W-:-:S03]  /*01c0*/  SHF.R.U32.HI R4, RZ, 0x2, R4 ;  /* 0x00000002ff047819 */ /* 0x000fc60000011604 */
[----:B------:R-:W-:-:S04]  /*01d0*/  IMAD R5, R26, 0x70, R5 ;  /* 0x000000701a057824 */ /* 0x000fc800078e0205 */
[----:B------:R-:W-:Y:S02]  /*01e0*/  IMAD R5, R4, 0x1c, R5 ;  /* 0x0000001c04057824 */ /* 0x000fe400078e0205 */
[----:B------:R-:W-:-:S04]  /*01f0*/  IMAD.WIDE R20, R21, R0, c[0x0][0x168] ;  /* 0x00005a0015147625 */ /* 0x000fc800078e0200 */
[----:B------:R-:W-:Y:S01]  /*0200*/  IMAD.WIDE R22, R5, R0, c[0x0][0x160] ;  /* 0x0000580005167625 */ /* 0x000fe200078e0200 */
[----:B------:R-:W2:Y:S04]  /*0210*/  LDG.E.128.CONSTANT R8, [R20.64+0x2000] ;  /* 0x0020000414087981 */ /* 0x000ea8000c1e9d00 */
[----:B------:R-:W3:Y:S04]  /*0220*/  LDG.E.128.CONSTANT R4, [R20.64] ;  /* 0x0000000414047981 */ /* 0x000ee8000c1e9d00 */
[----:B------:R-:W4:Y:S04]  /*0230*/  LDG.E.CONSTANT R13, [R22.64] ;  /* 0x00000004160d7981 */ /* 0x000f28000c1e9900 */
[----:B------:R-:W5:Y:S04]  /*0240*/  LDG.E.CONSTANT R15, [R22.64+0x6200] ;  /* 0x00620004160f7981 */ /* 0x000f68000c1e9900 */
[----:B------:R-:W5:Y:S04]  /*0250*/  LDG.E.CONSTANT R31, [R22.64+0xc400] ;  /* 0x00c40004161f7981 */ /* 0x000f68000c1e9900 */
[----:B------:R-:W5:Y:S01]  /*0260*/  LDG.E.CONSTANT R33, [R22.64+0x12600] ;  /* 0x0126000416217981 */ /* 0x000f62000c1e9900 */
[----:B------:R-:W-:-:S02]  /*0270*/  SHF.L.U32 R12, R2, 0x1, RZ ;  /* 0x00000001020c7819 */ /* 0x000fc400000006ff */
[----:B------:R-:W-:Y:S01]  /*0280*/  SHF.L.U32 R29, R3, 0x8, RZ ;  /* 0x00000008031d7819 */ /* 0x000fe200000006ff */
[----:B------:R-:W5:Y:S01]  /*0290*/  LDG.E.CONSTANT R35, [R22.64+0x1ea00] ;  /* 0x01ea000416237981 */ /* 0x000f62000c1e9900 */
[----:B------:R-:W-:-:S03]  /*02a0*/  LOP3.LUT R27, R12, 0x8, RZ, 0xc0, !PT ;  /* 0x000000080c1b7812 */ /* 0x000fc600078ec0ff */
[----:B------:R-:W5:Y:S01]  /*02b0*/  LDG.E.CONSTANT R37, [R22.64+0x24c00] ;  /* 0x024c000416257981 */ /* 0x000f62000c1e9900 */
[----:B------:R-:W-:-:S03]  /*02c0*/  LOP3.LUT R27, R27, 0x3, R2, 0xf8, !PT ;  /* 0x000000031b1b7812 */ /* 0x000fc600078ef802 */
[----:B------:R-:W5:Y:S04]  /*02d0*/  LDG.E.CONSTANT R34, [R22.64+0x2ae00] ;  /* 0x02ae000416227981 */ /* 0x000f68000c1e9900 */
[----:B--2---:R-:W-:Y:S04]  /*02e0*/  STS.128 [R2.X16+0x1000], R8 ;  /* 0x0010000802007388 */ /* 0x004fe8000000cc00 */
[----:B---3--:R-:W-:Y:S04]  /*02f0*/  STS.128 [R2.X16+0x800], R4 ;  /* 0x0008000402007388 */ /* 0x008fe8000000cc00 */
[----:B----4-:R-:W-:Y:S04]  /*0300*/  STS [R2.X4], R13 ;  /* 0x0000000d02007388 */ /* 0x010fe80000004800 */
[----:B-----5:R-:W-:Y:S04]  /*0310*/  STS [R2.X4+0x200], R15 ;  /* 0x0002000f02007388 */ /* 0x020fe80000004800 */
[----:B------:R-:W-:Y:S04]  /*0320*/  STS [R2.X4+0x400], R31 ;  /* 0x0004001f02007388 */ /* 0x000fe80000004800 */
[----:B------:R-:W-:Y:S04]  /*0330*/  STS [R2.X4+0x600], R33 ;  /* 0x0006002102007388 */ /* 0x000fe80000004800 */
[----:B------:R-:W-:Y:S06]  /*0340*/  BAR.SYNC 0x0 ;  /* 0x0000000000007b1d */ /* 0x000fec0000000000 */
[----:B------:R-:W-:Y:S04]  /*0350*/  LDS R19, [R27.X4] ;  /* 0x000000001b137984 */ /* 0x000fe80000004800 */
[----:B------:R-:W0:Y:S04]  /*0360*/  LDS.128 R4, [R29+0x800] ;  /* 0x000800001d047984 */ /* 0x000e280000000c00 */
[----:B------:R-:W1:Y:S04]  /*0370*/  LDS R17, [R27.X4+0x10] ;  /* 0x000010001b117984 */ /* 0x000e680000004800 */
[----:B------:R-:W2:Y:S04]  /*0380*/  LDS R12, [R27.X4+0x40] ;  /* 0x000040001b0c7984 */ /* 0x000ea80000004800 */
[----:B------:R-:W3:Y:S04]  /*0390*/  LDS R14, [R27.X4+0x50] ;  /* 0x000050001b0e7984 */ /* 0x000ee80000004800 */
[----:B------:R-:W4:Y:S04]  /*03a0*/  LDS R15, [R27.X4+0x80] ;  /* 0x000080001b0f7984 */ /* 0x000f280000004800 */
[----:B------:R-:W-:Y:S04]  /*03b0*/  LDS R13, [R27.X4+0x90] ;  /* 0x000090001b0d7984 */ /* 0x000fe80000004800 */
[----:B------:R-:W5:Y:S04]  /*03c0*/  LDG.E.CONSTANT R33, [R22.64+0x18800] ;  /* 0x0188000416217981 */ /* 0x000f68000c1e9900 */
[----:B------:R-:W-:Y:S04]  /*03d0*/  LDS R31, [R27.X4+0x790] ;  /* 0x000790001b1f7984 */ /* 0x000fe80000004800 */
[----:B------:R-:W-:Y:S04]  /*03e0*/  LDS R32, [R27.X4+0x7c0] ;  /* 0x0007c0001b207984 */ /* 0x000fe80000004800 */
[----:B------:R-:W-:Y:S01]  /*03f0*/  LDS R30, [R27.X4+0x7d0] ;  /* 0x0007d0001b1e7984 */ /* 0x000fe20000004800 */
[----:B0-----:R-:W-:-:S02]  /*0400*/  FFMA R8, R19, R4, RZ ;  /* 0x0000000413087223 */ /* 0x001fc400000000ff */
[----:B-1----:R-:W-:Y:S02]  /*0410*/  FFMA R4, R4, R17, RZ ;  /* 0x0000001104047223 */ /* 0x002fe400000000ff */
[-C--:B--2---:R-:W-:Y:S02]  /*0420*/  FFMA R8, R12, R5.reuse, R8 ;  /* 0x000000050c087223 */ /* 0x084fe40000000008 */
[----:B---3--:R-:W-:Y:S02]  /*0430*/  FFMA R5, R14, R5, R4 ;  /* 0x000000050e057223 */ /* 0x008fe40000000004 */
[----:B----4-:R-:W-:Y:S02]  /*0440*/  FFMA R4, R15, R6, R8 ;  /* 0x000000060f047223 */ /* 0x010fe40000000008 */
[----:B------:R-:W0:Y:S02]  /*0450*/  LDS.128 R8, [R29+0x880] ;  /* 0x000880001d087984 */ /* 0x000e240000000c00 */
[----:B0-----:R-:W-:-:S02]  /*0460*/  FFMA R19, R19, R8, RZ ;  /* 0x0000000813137223 */ /* 0x001fc400000000ff */
[----:B------:R-:W-:Y:S02]  /*0470*/  FFMA R17, R17, R8, RZ ;  /* 0x0000000811117223 */ /* 0x000fe400000000ff */
[-C--:B------:R-:W-:Y:S01]  /*0480*/  FFMA R19, R12, R9.reuse, R19 ;  /* 0x000000090c137223 */ /* 0x080fe20000000013 */
[----:B------:R-:W0:Y:S04]  /*0490*/  LDS R8, [R27.X4+0xd0] ;  /* 0x0000d0001b087984 */ /* 0x000e280000004800 */
[----:B------:R-:W1:Y:S01]  /*04a0*/  LDS R12, [R27.X4+0xc0] ;  /* 0x0000c0001b0c7984 */ /* 0x000e620000004800 */
[----:B------:R-:W-:Y:S02]  /*04b0*/  FFMA R17, R14, R9, R17 ;  /* 0x000000090e117223 */ /* 0x000fe40000000011 */
[----:B------:R-:W-:-:S02]  /*04c0*/  FFMA R6, R13, R6, R5 ;  /* 0x000000060d067223 */ /* 0x000fc40000000005 */
[-C--:B------:R-:W-:Y:S02]  /*04d0*/  FFMA R9, R15, R10.reuse, R19 ;  /* 0x0000000a0f097223 */ /* 0x080fe40000000013 */
[----:B------:R-:W-:Y:S01]  /*04e0*/  FFMA R10, R13, R10, R17 ;  /* 0x0000000a0d0a7223 */ /* 0x000fe20000000011 */
[----:B------:R-:W-:Y:S04]  /*04f0*/  LDS R15, [R27.X4+0x110] ;  /* 0x000110001b0f7984 */ /* 0x000fe80000004800 */
[----:B------:R-:W-:Y:S01]  /*0500*/  LDS R13, [R27.X4+0x100] ;  /* 0x000100001b0d7984 */ /* 0x000fe20000004800 */
[C---:B0-----:R-:W-:Y:S02]  /*0510*/  FFMA R17, R8.reuse, R7, R6 ;  /* 0x0000000708117223 */ /* 0x041fe40000000006 */
[----:B------:R-:W-:-:S02]  /*0520*/  FFMA R16, R8, R11, R10 ;  /* 0x0000000b08107223 */ /* 0x000fc4000000000a */
[C---:B-1----:R-:W-:Y:S02]  /*0530*/  FFMA R14, R12.reuse, R7, R4 ;  /* 0x000000070c0e7223 */ /* 0x042fe40000000004 */
[----:B------:R-:W0:Y:S01]  /*0540*/  LDS.128 R4, [R29+0x810] ;  /* 0x000810001d047984 */ /* 0x000e220000000c00 */
[----:B------:R-:W-:-:S03]  /*0550*/  FFMA R12, R12, R11, R9 ;  /* 0x0000000b0c0c7223 */ /* 0x000fc60000000009 */
[----:B------:R-:W1:Y:S01]  /*0560*/  LDS.128 R8, [R29+0x890] ;  /* 0x000890001d087984 */ /* 0x000e620000000c00 */
[C---:B0-----:R-:W-:Y:S02]  /*0570*/  FFMA R14, R13.reuse, R4, R14 ;  /* 0x000000040d0e7223 */ /* 0x041fe4000000000e */
[----:B------:R-:W-:Y:S02]  /*0580*/  FFMA R4, R4, R15, R17 ;  /* 0x0000000f04047223 */ /* 0x000fe40000000011 */
[-C--:B-1----:R-:W-:Y:S02]  /*0590*/  FFMA R17, R13, R8.reuse, R12 ;  /* 0x000000080d117223 */ /* 0x082fe4000000000c */
[----:B------:R-:W-:Y:S01]  /*05a0*/  FFMA R16, R15, R8, R16 ;  /* 0x000000080f107223 */ /* 0x000fe20000000010 */
[----:B------:R-:W0:Y:S04]  /*05b0*/  LDS R12, [R27.X4+0x140] ;  /* 0x000140001b0c7984 */ /* 0x000e280000004800 */
[----:B------:R-:W1:Y:S01]  /*05c0*/  LDS R8, [R27.X4+0x150] ;  /* 0x000150001b087984 */ /* 0x000e620000004800 */
[----:B0-----:R-:W-:-:S02]  /*05d0*/  FFMA R13, R12, R5, R14 ;  /* 0x000000050c0d7223 */ /* 0x001fc4000000000e */
[----:B-1----:R-:W-:Y:S02]  /*05e0*/  FFMA R14, R8, R5, R4 ;  /* 0x00000005080e7223 */ /* 0x002fe40000000004 */
[----:B------:R-:W0:Y:S04]  /*05f0*/  LDS R4, [R27.X4+0x180] ;  /* 0x000180001b047984 */ /* 0x000e280000004800 */
[----:B------:R-:W1:Y:S01]  /*0600*/  LDS R5, [R27.X4+0x190] ;  /* 0x000190001b057984 */ /* 0x000e620000004800 */
[-C--:B------:R-:W-:Y:S02]  /*0610*/  FFMA R15, R12, R9.reuse, R17 ;  /* 0x000000090c0f7223 */ /* 0x080fe40000000011 */
[----:B------:R-:W-:Y:S01]  /*0620*/  FFMA R16, R8, R9, R16 ;  /* 0x0000000908107223 */ /* 0x000fe20000000010 */
[----:B------:R-:W2:Y:S04]  /*0630*/  LDS R12, [R27.X4+0x1c0] ;  /* 0x0001c0001b0c7984 */ /* 0x000ea80000004800 */
[----:B------:R-:W3:Y:S01]  /*0640*/  LDS R8, [R27.X4+0x1d0] ;  /* 0x0001d0001b087984 */ /* 0x000ee20000004800 */
[----:B0-----:R-:W-:-:S02]  /*0650*/  FFMA R13, R4, R6, R13 ;  /* 0x00000006040d7223 */ /* 0x001fc4000000000d */
[C---:B-1----:R-:W-:Y:S02]  /*0660*/  FFMA R6, R5.reuse, R6, R14 ;  /* 0x0000000605067223 */ /* 0x042fe4000000000e */
[-C--:B------:R-:W-:Y:S02]  /*0670*/  FFMA R9, R4, R10.reuse, R15 ;  /* 0x0000000a04097223 */ /* 0x080fe4000000000f */
[----:B------:R-:W-:Y:S01]  /*0680*/  FFMA R14, R5, R10, R16 ;  /* 0x0000000a050e7223 */ /* 0x000fe20000000010 */
[----:B------:R-:W-:Y:S01]  /*0690*/  LDS R15, [R27.X4+0x210] ;  /* 0x000210001b0f7984 */ /* 0x000fe20000004800 */
[-C--:B--2---:R-:W-:Y:S02]  /*06a0*/  FFMA R10, R12, R7.reuse, R13 ;  /* 0x000000070c0a7223 */ /* 0x084fe4000000000d */
[C---:B---3--:R-:W-:Y:S01]  /*06b0*/  FFMA R17, R8.reuse, R7, R6 ;  /* 0x0000000708117223 */ /* 0x048fe20000000006 */
[----:B------:R-:W-:Y:S04]  /*06c0*/  LDS R13, [R27.X4+0x200] ;  /* 0x000200001b0d7984 */ /* 0x000fe80000004800 */
[----:B------:R-:W0:Y:S01]  /*06d0*/  LDS.128 R4, [R29+0x820] ;  /* 0x000820001d047984 */ /* 0x000e220000000c00 */
[----:B------:R-:W-:-:S02]  /*06e0*/  FFMA R16, R8, R11, R14 ;  /* 0x0000000b08107223 */ /* 0x000fc4000000000e */
[----:B------:R-:W-:Y:S02]  /*06f0*/  FFMA R12, R12, R11, R9 ;  /* 0x0000000b0c0c7223 */ /* 0x000fe40000000009 */
[C---:B0-----:R-:W-:Y:S02]  /*0700*/  FFMA R14, R13.reuse, R4, R10 ;  /* 0x000000040d0e7223 */ /* 0x041fe4000000000a */
[----:B------:R-:W0:Y:S01]  /*0710*/  LDS.128 R8, [R29+0x8a0] ;  /* 0x0008a0001d087984 */ /* 0x000e220000000c00 */
[----:B------:R-:W-:Y:S02]  /*0720*/  FFMA R4, R4, R15, R17 ;  /* 0x0000000f04047223 */ /* 0x000fe40000000011 */
[-C--:B0-----:R-:W-:Y:S02]  /*0730*/  FFMA R17, R13, R8.reuse, R12 ;  /* 0x000000080d117223 */ /* 0x081fe4000000000c */
        /* <DEDUP_REMOVED lines=38> */
[----:B------:R-:W-:Y:S02]  /*09a0*/  FFMA R9, R4, R10, R15 ;  /* 0x0000000a04097223 */ /* 0x000fe4000000000f */
[C---:B-1----:R-:W-:Y:S01]  /*09b0*/  FFMA R6, R5.reuse, R6, R14 ;  /* 0x0000000605067223 */ /* 0x042fe2000000000e */
[----:B------:R-:W-:Y:S01]  /*09c0*/  LDS R15, [R27.X4+0x410] ;  /* 0x000410001b0f7984 */ /* 0x000fe20000004800 */
[----:B------:R-:W-:Y:S02]  /*09d0*/  FFMA R10, R5, R10, R16 ;  /* 0x0000000a050a7223 */ /* 0x000fe40000000010 */
[-C--:B--2---:R-:W-:Y:S02]  /*09e0*/  FFMA R14, R12, R7.reuse, R13 ;  /* 0x000000070c0e7223 */ /* 0x084fe4000000000d */
[----:B------:R-:W-:Y:S01]  /*09f0*/  LDS R13, [R27.X4+0x400] ;  /* 0x000400001b0d7984 */ /* 0x000fe20000004800 */
[----:B---3--:R-:W-:-:S03]  /*0a00*/  FFMA R17, R8, R7, R6 ;  /* 0x0000000708117223 */ /* 0x008fc60000000006 */
[----:B------:R-:W0:Y:S01]  /*0a10*/  LDS.128 R4, [R29+0x840] ;  /* 0x000840001d047984 */ /* 0x000e220000000c00 */
[-C--:B------:R-:W-:Y:S02]  /*0a20*/  FFMA R12, R12, R11.reuse, R9 ;  /* 0x0000000b0c0c7223 */ /* 0x080fe40000000009 */
[----:B------:R-:W-:Y:S02]  /*0a30*/  FFMA R16, R8, R11, R10 ;  /* 0x0000000b08107223 */ /* 0x000fe4000000000a */
[----:B------:R-:W1:Y:S01]  /*0a40*/  LDS.128 R8, [R29+0x8c0] ;  /* 0x0008c0001d087984 */ /* 0x000e620000000c00 */
[C---:B0-----:R-:W-:Y:S02]  /*0a50*/  FFMA R14, R13.reuse, R4, R14 ;  /* 0x000000040d0e7223 */ /* 0x041fe4000000000e */
[----:B------:R-:W-:Y:S02]  /*0a60*/  FFMA R4, R4, R15, R17 ;  /* 0x0000000f04047223 */ /* 0x000fe40000000011 */
[----:B-1----:R-:W-:-:S02]  /*0a70*/  FFMA R17, R13, R8, R12 ;  /* 0x000000080d117223 */ /* 0x002fc4000000000c */
[----:B------:R-:W-:Y:S01]  /*0a80*/  FFMA R16, R15, R8, R16 ;  /* 0x000000080f107223 */ /* 0x000fe20000000010 */
[----:B------:R-:W0:Y:S04]  /*0a90*/  LDS R12, [R27.X4+0x440] ;  /* 0x000440001b0c7984 */ /* 0x000e280000004800 */
[----:B------:R-:W1:Y:S01]  /*0aa0*/  LDS R8, [R27.X4+0x450] ;  /* 0x000450001b087984 */ /* 0x000e620000004800 */
[-C--:B0-----:R-:W-:Y:S02]  /*0ab0*/  FFMA R13, R12, R5.reuse, R14 ;  /* 0x000000050c0d7223 */ /* 0x081fe4000000000e */
[----:B-1----:R-:W-:Y:S02]  /*0ac0*/  FFMA R14, R8, R5, R4 ;  /* 0x00000005080e7223 */ /* 0x002fe40000000004 */
[----:B------:R-:W0:Y:S04]  /*0ad0*/  LDS R4, [R27.X4+0x480] ;  /* 0x000480001b047984 */ /* 0x000e280000004800 */
[----:B------:R-:W1:Y:S01]  /*0ae0*/  LDS R5, [R27.X4+0x490] ;  /* 0x000490001b057984 */ /* 0x000e620000004800 */
[----:B------:R-:W-:-:S02]  /*0af0*/  FFMA R15, R12, R9, R17 ;  /* 0x000000090c0f7223 */ /* 0x000fc40000000011 */
[----:B------:R-:W-:Y:S01]  /*0b00*/  FFMA R16, R8, R9, R16 ;  /* 0x0000000908107223 */ /* 0x000fe20000000010 */
[----:B------:R-:W2:Y:S04]  /*0b10*/  LDS R12, [R27.X4+0x4c0] ;  /* 0x0004c0001b0c7984 */ /* 0x000ea80000004800 */
[----:B------:R-:W3:Y:S01]  /*0b20*/  LDS R8, [R27.X4+0x4d0] ;  /* 0x0004d0001b087984 */ /* 0x000ee20000004800 */
[C---:B0-----:R-:W-:Y:S02]  /*0b30*/  FFMA R13, R4.reuse, R6, R13 ;  /* 0x00000006040d7223 */ /* 0x041fe4000000000d */
[----:B------:R-:W-:Y:S02]  /*0b40*/  FFMA R9, R4, R10, R15 ;  /* 0x0000000a04097223 */ /* 0x000fe4000000000f */
[C---:B-1----:R-:W-:Y:S01]  /*0b50*/  FFMA R6, R5.reuse, R6, R14 ;  /* 0x0000000605067223 */ /* 0x042fe2000000000e */
[----:B------:R-:W-:Y:S01]  /*0b60*/  LDS R15, [R27.X4+0x510] ;  /* 0x000510001b0f7984 */ /* 0x000fe20000004800 */
[----:B------:R-:W-:-:S02]  /*0b70*/  FFMA R10, R5, R10, R16 ;  /* 0x0000000a050a7223 */ /* 0x000fc40000000010 */
        /* <DEDUP_REMOVED lines=21> */
[CC--:B0-----:R-:W-:Y:S02]  /*0cd0*/  FFMA R13, R4.reuse, R6.reuse, R13 ;  /* 0x00000006040d7223 */ /* 0x0c1fe4000000000d */
[----:B-1----:R-:W-:Y:S02]  /*0ce0*/  FFMA R6, R5, R6, R14 ;  /* 0x0000000605067223 */ /* 0x002fe4000000000e */
[----:B------:R-:W-:-:S02]  /*0cf0*/  FFMA R9, R4, R10, R15 ;  /* 0x0000000a04097223 */ /* 0x000fc4000000000f */
        /* <DEDUP_REMOVED lines=38> */
[----:B------:R-:W0:Y:S01]  /*0f60*/  LDS R12, [R27.X4+0x740] ;  /* 0x000740001b0c7984 */ /* 0x000e220000004800 */
[----:B------:R-:W-:-:S03]  /*0f70*/  FFMA R16, R15, R8, R16 ;  /* 0x000000080f107223 */ /* 0x000fc60000000010 */
[----:B------:R-:W1:Y:S04]  /*0f80*/  LDS R8, [R27.X4+0x750] ;  /* 0x000750001b087984 */ /* 0x000e680000004800 */
[----:B------:R-:W2:Y:S04]  /*0f90*/  LDS R15, [R27.X4+0x780] ;  /* 0x000780001b0f7984 */ /* 0x000ea80000004800 */
[----:B------:R-:W-:Y:S06]  /*0fa0*/  BAR.SYNC 0x0 ;  /* 0x0000000000007b1d */ /* 0x000fec0000000000 */
[----:B0-----:R-:W-:-:S02]  /*0fb0*/  FFMA R13, R12, R5, R14 ;  /* 0x000000050c0d7223 */ /* 0x001fc4000000000e */
[----:B------:R-:W-:Y:S02]  /*0fc0*/  FFMA R17, R12, R9, R17 ;  /* 0x000000090c117223 */ /* 0x000fe40000000011 */
[C---:B-1----:R-:W-:Y:S02]  /*0fd0*/  FFMA R5, R8.reuse, R5, R4 ;  /* 0x0000000508057223 */ /* 0x042fe40000000004 */
[----:B------:R-:W-:Y:S02]  /*0fe0*/  FFMA R9, R8, R9, R16 ;  /* 0x0000000908097223 */ /* 0x000fe40000000010 */
[C---:B--2---:R-:W-:Y:S02]  /*0ff0*/  FFMA R4, R15.reuse, R6, R13 ;  /* 0x000000060f047223 */ /* 0x044fe4000000000d */
[----:B------:R-:W-:Y:S02]  /*1000*/  FFMA R8, R15, R10, R17 ;  /* 0x0000000a0f087223 */ /* 0x000fe40000000011 */
[----:B------:R-:W2:Y:S04]  /*1010*/  LDG.E.128.CONSTANT R12, [R20.64+0x80] ;  /* 0x00008004140c7981 */ /* 0x000ea8000c1e9d00 */
[----:B------:R-:W3:Y:S01]  /*1020*/  LDG.E.128.CONSTANT R16, [R20.64+0x2080] ;  /* 0x0020800414107981 */ /* 0x000ee2000c1e9d00 */
[----:B------:R-:W-:-:S02]  /*1030*/  FFMA R6, R31, R6, R5 ;  /* 0x000000061f067223 */ /* 0x000fc40000000005 */
[----:B------:R-:W-:Y:S01]  /*1040*/  FFMA R10, R31, R10, R9 ;  /* 0x0000000a1f0a7223 */ /* 0x000fe20000000009 */
[----:B-----5:R0:W-:Y:S01]  /*1050*/  STS [R2.X4], R33 ;  /* 0x0000002102007388 */ /* 0x0201e20000004800 */
[-C--:B------:R-:W-:Y:S02]  /*1060*/  FFMA R9, R32, R7.reuse, R4 ;  /* 0x0000000720097223 */ /* 0x080fe40000000004 */
[----:B------:R-:W-:Y:S01]  /*1070*/  FFMA R31, R30, R7, R6 ;  /* 0x000000071e1f7223 */ /* 0x000fe20000000006 */
[----:B------:R1:W-:Y:S04]  /*1080*/  STS [R2.X4+0x200], R35 ;  /* 0x0002002302007388 */ /* 0x0003e80000004800 */
[----:B------:R4:W-:Y:S04]  /*1090*/  STS [R2.X4+0x400], R37 ;  /* 0x0004002502007388 */ /* 0x0009e80000004800 */
[----:B------:R5:W-:Y:S01]  /*10a0*/  STS [R2.X4+0x600], R34 ;  /* 0x0006002202007388 */ /* 0x000be20000004800 */
[----:B------:R-:W-:-:S02]  /*10b0*/  FFMA R32, R32, R11, R8 ;  /* 0x0000000b20207223 */ /* 0x000fc40000000008 */
[----:B------:R-:W-:Y:S01]  /*10c0*/  FFMA R30, R30, R11, R10 ;  /* 0x0000000b1e1e7223 */ /* 0x000fe2000000000a */
[----:B0-----:R-:W3:Y:S04]  /*10d0*/  LDG.E.CONSTANT R33, [R22.64+0x31000] ;  /* 0x0310000416217981 */ /* 0x001ee8000c1e9900 */
[----:B-1----:R-:W3:Y:S04]  /*10e0*/  LDG.E.CONSTANT R35, [R22.64+0x37200] ;  /* 0x0372000416237981 */ /* 0x002ee8000c1e9900 */
[----:B----4-:R-:W4:Y:S04]  /*10f0*/  LDG.E.CONSTANT R37, [R22.64+0x3d400] ;  /* 0x03d4000416257981 */ /* 0x010f28000c1e9900 */
[----:B-----5:R-:W5:Y:S04]  /*1100*/  LDG.E.CONSTANT R34, [R22.64+0x43600] ;  /* 0x0436000416227981 */ /* 0x020f68000c1e9900 */
[----:B--2---:R-:W-:Y:S04]  /*1110*/  STS.128 [R2.X16+0x800], R12 ;  /* 0x0008000c02007388 */ /* 0x004fe8000000cc00 */
[----:B---3--:R-:W-:Y:S04]  /*1120*/  STS.128 [R2.X16+0x1000], R16 ;  /* 0x0010001002007388 */ /* 0x008fe8000000cc00 */
[----:B------:R-:W-:Y:S06]  /*1130*/  BAR.SYNC 0x0 ;  /* 0x0000000000007b1d */ /* 0x000fec0000000000 */
[----:B------:R-:W-:Y:S04]  /*1140*/  LDS R13, [R27.X4] ;  /* 0x000000001b0d7984 */ /* 0x000fe80000004800 */
[----:B------:R-:W0:Y:S04]  /*1150*/  LDS.128 R4, [R29+0x800] ;  /* 0x000800001d047984 */ /* 0x000e280000000c00 */
[----:B------:R-:W1:Y:S04]  /*1160*/  LDS R15, [R27.X4+0x10] ;  /* 0x000010001b0f7984 */ /* 0x000e680000004800 */
[----:B------:R-:W-:Y:S01]  /*1170*/  LDS R14, [R27.X4+0x40] ;  /* 0x000040001b0e7984 */ /* 0x000fe20000004800 */
[----:B0-----:R-:W-:-:S03]  /*1180*/  FFMA R12, R13, R4, R9 ;  /* 0x000000040d0c7223 */ /* 0x001fc60000000009 */
[----:B------:R-:W0:Y:S01]  /*1190*/  LDS.128 R8, [R29+0x880] ;  /* 0x000880001d087984 */ /* 0x000e220000000c00 */
[----:B-1----:R-:W-:-:S03]  /*11a0*/  FFMA R4, R4, R15, R31 ;  /* 0x0000000f04047223 */ /* 0x002fc6000000001f */
[----:B------:R-:W-:Y:S01]  /*11b0*/  LDS R31, [R27.X4+0x790] ;  /* 0x000790001b1f7984 */ /* 0x000fe20000004800 */
[-C--:B0-----:R-:W-:Y:S02]  /*11c0*/  FFMA R32, R13, R8.reuse, R32 ;  /* 0x000000080d207223 */ /* 0x081fe40000000020 */
[----:B------:R-:W-:Y:S02]  /*11d0*/  FFMA R30, R15, R8, R30 ;  /* 0x000000080f1e7223 */ /* 0x000fe4000000001e */
[----:B------:R-:W0:Y:S01]  /*11e0*/  LDS R8, [R27.X4+0x50] ;  /* 0x000050001b087984 */ /* 0x000e220000004800 */
[C---:B------:R-:W-:Y:S02]  /*11f0*/  FFMA R13, R14.reuse, R5, R12 ;  /* 0x000000050e0d7223 */ /* 0x040fe4000000000c */
[----:B------:R-:W-:Y:S01]  /*1200*/  FFMA R15, R14, R9, R32 ;  /* 0x000000090e0f7223 */ /* 0x000fe20000000020 */
[----:B------:R-:W-:Y:S04]  /*1210*/  LDS R12, [R27.X4+0xc0] ;  /* 0x0000c0001b0c7984 */ /* 0x000fe80000004800 */
[----:B------:R-:W-:Y:S01]  /*1220*/  LDS R32, [R27.X4+0x7c0] ;  /* 0x0007c0001b207984 */ /* 0x000fe20000004800 */
[----:B0-----:R-:W-:-:S03]  /*1230*/  FFMA R14, R8, R5, R4 ;  /* 0x00000005080e7223 */ /* 0x001fc60000000004 */
[----:B------:R-:W0:Y:S04]  /*1240*/  LDS R4, [R27.X4+0x80] ;  /* 0x000080001b047984 */ /* 0x000e280000004800 */
[----:B------:R-:W1:Y:S01]  /*1250*/  LDS R5, [R27.X4+0x90] ;  /* 0x000090001b057984 */ /* 0x000e620000004800 */
[----:B------:R-:W-:-:S03]  /*1260*/  FFMA R30, R8, R9, R30 ;  /* 0x00000009081e7223 */ /* 0x000fc6000000001e */
[----:B------:R-:W2:Y:S01]  /*1270*/  LDS R8, [R27.X4+0xd0] ;  /* 0x0000d0001b087984 */ /* 0x000ea20000004800 */
[CC--:B0-----:R-:W-:Y:S02]  /*1280*/  FFMA R13, R4.reuse, R6.reuse, R13 ;  /* 0x00000006040d7223 */ /* 0x0c1fe4000000000d */
[C---:B-1----:R-:W-:Y:S02]  /*1290*/  FFMA R6, R5.reuse, R6, R14 ;  /* 0x0000000605067223 */ /* 0x042fe4000000000e */
[-C--:B------:R-:W-:Y:S02]  /*12a0*/  FFMA R9, R4, R10.reuse, R15 ;  /* 0x0000000a04097223 */ /* 0x080fe4000000000f */
[----:B------:R-:W-:Y:S01]  /*12b0*/  FFMA R14, R5, R10, R30 ;  /* 0x0000000a050e7223 */ /* 0x000fe2000000001e */
[----:B------:R-:W-:Y:S01]  /*12c0*/  LDS R15, [R27.X4+0x110] ;  /* 0x000110001b0f7984 */ /* 0x000fe20000004800 */
[-C--:B------:R-:W-:Y:S02]  /*12d0*/  FFMA R10, R12, R7.reuse, R13 ;  /* 0x000000070c0a7223 */ /* 0x080fe4000000000d */
[C---:B--2---:R-:W-:Y:S01]  /*12e0*/  FFMA R17, R8.reuse, R7, R6 ;  /* 0x0000000708117223 */ /* 0x044fe20000000006 */
[----:B------:R-:W-:Y:S04]  /*12f0*/  LDS R13, [R27.X4+0x100] ;  /* 0x000100001b0d7984 */ /* 0x000fe80000004800 */
[----:B------:R-:W0:Y:S01]  /*1300*/  LDS.128 R4, [R29+0x810] ;  /* 0x000810001d047984 */ /* 0x000e220000000c00 */
[----:B------:R-:W-:-:S02]  /*1310*/  FFMA R16, R8, R11, R14 ;  /* 0x0000000b08107223 */ /* 0x000fc4000000000e */
[----:B------:R-:W-:Y:S01]  /*1320*/  FFMA R12, R12, R11, R9 ;  /* 0x0000000b0c0c7223 */ /* 0x000fe20000000009 */
[----:B------:R-:W-:Y:S01]  /*1330*/  LDS R30, [R27.X4+0x7d0] ;  /* 0x0007d0001b1e7984 */ /* 0x000fe20000004800 */
[----:B0-----:R-:W-:-:S03]  /*1340*/  FFMA R14, R13, R4, R10 ;  /* 0x000000040d0e7223 */ /* 0x001fc6000000000a */
        /* <DEDUP_REMOVED lines=174> */
[----:B------:R-:W-:Y:S01]  /*1e30*/  STS [R2.X4], R33 ;  /* 0x0000002102007388 */ /* 0x000fe20000004800 */
[-C--:B------:R-:W-:Y:S02]  /*1e40*/  FFMA R9, R32, R7.reuse, R4 ;  /* 0x0000000720097223 */ /* 0x080fe40000000004 */
[----:B------:R-:W-:Y:S01]  /*1e50*/  FFMA R31, R30, R7, R6 ;  /* 0x000000071e1f7223 */ /* 0x000fe20000000006 */
[----:B------:R-:W-:Y:S04]  /*1e60*/  STS [R2.X4+0x200], R35 ;  /* 0x0002002302007388 */ /* 0x000fe80000004800 */
[----:B----4-:R-:W-:Y:S04]  /*1e70*/  STS [R2.X4+0x400], R37 ;  /* 0x0004002502007388 */ /* 0x010fe80000004800 */
[----:B-----5:R-:W-:Y:S01]  /*1e80*/  STS [R2.X4+0x600], R34 ;  /* 0x0006002202007388 */ /* 0x020fe20000004800 */
[----:B------:R-:W-:-:S02]  /*1e90*/  FFMA R32, R32, R11, R8 ;  /* 0x0000000b20207223 */ /* 0x000fc40000000008 */
[----:B------:R-:W-:Y:S01]  /*1ea0*/  FFMA R30, R30, R11, R10 ;  /* 0x0000000b1e1e7223 */ /* 0x000fe2000000000a */
[----:B--2---:R-:W-:Y:S04]  /*1eb0*/  STS.128 [R2.X16+0x800], R12 ;  /* 0x0008000c02007388 */ /* 0x004fe8000000cc00 */
[----:B---3--:R-:W-:Y:S04]  /*1ec0*/  STS.128 [R2.X16+0x1000], R16 ;  /* 0x0010001002007388 */ /* 0x008fe8000000cc00 */
[----:B------:R-:W-:Y:S06]  /*1ed0*/  BAR.SYNC 0x0 ;  /* 0x0000000000007b1d */ /* 0x000fec0000000000 */
[----:B------:R-:W-:Y:S04]  /*1ee0*/  LDS R13, [R27.X4] ;  /* 0x000000001b0d7984 */ /* 0x000fe80000004800 */
[----:B------:R-:W0:Y:S04]  /*1ef0*/  LDS.128 R4, [R29+0x800] ;  /* 0x000800001d047984 */ /* 0x000e280000000c00 */
[----:B------:R-:W1:Y:S04]  /*1f00*/  LDS R15, [R27.X4+0x10] ;  /* 0x000010001b0f7984 */ /* 0x000e680000004800 */
[----:B------:R-:W-:Y:S04]  /*1f10*/  LDS R14, [R27.X4+0x40] ;  /* 0x000040001b0e7984 */ /* 0x000fe80000004800 */
[----:B------:R-:W-:Y:S01]  /*1f20*/  LDS R19, [R27.X4+0x690] ;  /* 0x000690001b137984 */ /* 0x000fe20000004800 */
[----:B0-----:R-:W-:-:S03]  /*1f30*/  FFMA R12, R13, R4, R9 ;  /* 0x000000040d0c7223 */ /* 0x001fc60000000009 */
[----:B------:R-:W0:Y:S01]  /*1f40*/  LDS.128 R8, [R29+0x880] ;  /* 0x000880001d087984 */ /* 0x000e220000000c00 */
[----:B-1----:R-:W-:-:S03]  /*1f50*/  FFMA R4, R4, R15, R31 ;  /* 0x0000000f04047223 */ /* 0x002fc6000000001f */
[----:B------:R1:W2:Y:S01]  /*1f60*/  LDG.E.CONSTANT R31, [R22.64+0x5be00] ;  /* 0x05be0004161f7981 */ /* 0x0002a2000c1e9900 */
[-C--:B0-----:R-:W-:Y:S02]  /*1f70*/  FFMA R32, R13, R8.reuse, R32 ;  /* 0x000000080d207223 */ /* 0x081fe40000000020 */
[----:B------:R-:W-:Y:S02]  /*1f80*/  FFMA R30, R15, R8, R30 ;  /* 0x000000080f1e7223 */ /* 0x000fe4000000001e */
[----:B------:R-:W0:Y:S01]  /*1f90*/  LDS R8, [R27.X4+0x50] ;  /* 0x000050001b087984 */ /* 0x000e220000004800 */
[C---:B------:R-:W-:Y:S02]  /*1fa0*/  FFMA R13, R14.reuse, R5, R12 ;  /* 0x000000050e0d7223 */ /* 0x040fe4000000000c */
[----:B------:R-:W-:Y:S01]  /*1fb0*/  FFMA R15, R14, R9, R32 ;  /* 0x000000090e0f7223 */ /* 0x000fe20000000020 */
[----:B------:R-:W-:Y:S01]  /*1fc0*/  LDS R12, [R27.X4+0xc0] ;  /* 0x0000c0001b0c7984 */ /* 0x000fe20000004800 */
[----:B0-----:R-:W-:-:S03]  /*1fd0*/  FFMA R14, R8, R5, R4 ;  /* 0x00000005080e7223 */ /* 0x001fc60000000004 */
[----:B------:R-:W0:Y:S04]  /*1fe0*/  LDS R4, [R27.X4+0x80] ;  /* 0x000080001b047984 */ /* 0x000e280000004800 */
[----:B------:R-:W3:Y:S01]  /*1ff0*/  LDS R5, [R27.X4+0x90] ;  /* 0x000090001b057984 */ /* 0x000ee20000004800 */
[----:B------:R-:W-:-:S03]  /*2000*/  FFMA R30, R8, R9, R30 ;  /* 0x00000009081e7223 */ /* 0x000fc6000000001e */
[----:B------:R-:W4:Y:S01]  /*2010*/  LDS R8, [R27.X4+0xd0] ;  /* 0x0000d0001b087984 */ /* 0x000f220000004800 */
[C---:B0-----:R-:W-:Y:S02]  /*2020*/  FFMA R13, R4.reuse, R6, R13 ;  /* 0x00000006040d7223 */ /* 0x041fe4000000000d */
[----:B------:R-:W-:Y:S02]  /*2030*/  FFMA R9, R4, R10, R15 ;  /* 0x0000000a04097223 */ /* 0x000fe4000000000f */
[C---:B---3--:R-:W-:Y:S01]  /*2040*/  FFMA R6, R5.reuse, R6, R14 ;  /* 0x0000000605067223 */ /* 0x048fe2000000000e */
[----:B------:R-:W-:Y:S01]  /*2050*/  LDS R15, [R27.X4+0x110] ;  /* 0x000110001b0f7984 */ /* 0x000fe20000004800 */
[----:B------:R-:W-:Y:S02]  /*2060*/  FFMA R10, R5, R10, R30 ;  /* 0x0000000a050a7223 */ /* 0x000fe4000000001e */
[-C--:B------:R-:W-:Y:S01]  /*2070*/  FFMA R14, R12, R7.reuse, R13 ;  /* 0x000000070c0e7223 */ /* 0x080fe2000000000d */
[----:B------:R-:W-:Y:S01]  /*2080*/  LDS R30, [R27.X4+0x7c0] ;  /* 0x0007c0001b1e7984 */ /* 0x000fe20000004800 */
[----:B----4-:R-:W-:-:S02]  /*2090*/  FFMA R17, R8, R7, R6 ;  /* 0x0000000708117223 */ /* 0x010fc40000000006 */
[-C--:B------:R-:W-:Y:S01]  /*20a0*/  FFMA R12, R12, R11.reuse, R9 ;  /* 0x0000000b0c0c7223 */ /* 0x080fe20000000009 */
[----:B------:R-:W-:Y:S01]  /*20b0*/  LDS R13, [R27.X4+0x100] ;  /* 0x000100001b0d7984 */ /* 0x000fe20000004800 */
[----:B------:R-:W-:-:S03]  /*20c0*/  FFMA R16, R8, R11, R10 ;  /* 0x0000000b08107223 */ /* 0x000fc6000000000a */
[----:B------:R-:W0:Y:S04]  /*20d0*/  LDS.128 R4, [R29+0x810] ;  /* 0x000810001d047984 */ /* 0x000e280000000c00 */
[----:B------:R-:W3:Y:S01]  /*20e0*/  LDS.128 R8, [R29+0x890] ;  /* 0x000890001d087984 */ /* 0x000ee20000000c00 */
[C---:B0-----:R-:W-:Y:S02]  /*20f0*/  FFMA R14, R13.reuse, R4, R14 ;  /* 0x000000040d0e7223 */ /* 0x041fe4000000000e */
[----:B------:R-:W-:Y:S02]  /*2100*/  FFMA R4, R4, R15, R17 ;  /* 0x0000000f04047223 */ /* 0x000fe40000000011 */
[-C--:B---3--:R-:W-:Y:S02]  /*2110*/  FFMA R17, R13, R8.reuse, R12 ;  /* 0x000000080d117223 */ /* 0x088fe4000000000c */
[----:B------:R-:W-:Y:S01]  /*2120*/  FFMA R16, R15, R8, R16 ;  /* 0x000000080f107223 */ /* 0x000fe20000000010 */
[----:B------:R-:W0:Y:S04]  /*2130*/  LDS R12, [R27.X4+0x140] ;  /* 0x000140001b0c7984 */ /* 0x000e280000004800 */
[----:B------:R-:W3:Y:S01]  /*2140*/  LDS R8, [R27.X4+0x150] ;  /* 0x000150001b087984 */ /* 0x000ee20000004800 */
[----:B0-----:R-:W-:-:S02]  /*2150*/  FFMA R13, R12, R5, R14 ;  /* 0x000000050c0d7223 */ /* 0x001fc4000000000e */
[----:B---3--:R-:W-:Y:S02]  /*2160*/  FFMA R14, R8, R5, R4 ;  /* 0x00000005080e7223 */ /* 0x008fe40000000004 */
[----:B------:R-:W0:Y:S04]  /*2170*/  LDS R4, [R27.X4+0x180] ;  /* 0x000180001b047984 */ /* 0x000e280000004800 */
[----:B------:R-:W3:Y:S01]  /*2180*/  LDS R5, [R27.X4+0x190] ;  /* 0x000190001b057984 */ /* 0x000ee20000004800 */
[-C--:B------:R-:W-:Y:S02]  /*2190*/  FFMA R15, R12, R9.reuse, R17 ;  /* 0x000000090c0f7223 */ /* 0x080fe40000000011 */
[----:B------:R-:W-:Y:S01]  /*21a0*/  FFMA R16, R8, R9, R16 ;  /* 0x0000000908107223 */ /* 0x000fe20000000010 */
[----:B------:R-:W4:Y:S04]  /*21b0*/  LDS R12, [R27.X4+0x1c0] ;  /* 0x0001c0001b0c7984 */ /* 0x000f280000004800 */
[----:B------:R-:W5:Y:S01]  /*21c0*/  LDS R8, [R27.X4+0x1d0] ;  /* 0x0001d0001b087984 */ /* 0x000f620000004800 */
[----:B0-----:R-:W-:-:S02]  /*21d0*/  FFMA R13, R4, R6, R13 ;  /* 0x00000006040d7223 */ /* 0x001fc4000000000d */
[----:B------:R-:W-:Y:S02]  /*21e0*/  FFMA R9, R4, R10, R15 ;  /* 0x0000000a04097223 */ /* 0x000fe4000000000f */
[C---:B---3--:R-:W-:Y:S01]  /*21f0*/  FFMA R6, R5.reuse, R6, R14 ;  /* 0x0000000605067223 */ /* 0x048fe2000000000e */
[----:B------:R-:W-:Y:S01]  /*2200*/  LDS R15, [R27.X4+0x210] ;  /* 0x000210001b0f7984 */ /* 0x000fe20000004800 */
[----:B------:R-:W-:Y:S02]  /*2210*/  FFMA R10, R5, R10, R16 ;  /* 0x0000000a050a7223 */ /* 0x000fe40000000010 */
[-C--:B----4-:R-:W-:Y:S02]  /*2220*/  FFMA R14, R12, R7.reuse, R13 ;  /* 0x000000070c0e7223 */ /* 0x090fe4000000000d */
[----:B------:R-:W-:Y:S01]  /*2230*/  LDS R13, [R27.X4+0x200] ;  /* 0x000200001b0d7984 */ /* 0x000fe20000004800 */
[----:B-----5:R-:W-:-:S03]  /*2240*/  FFMA R17, R8, R7, R6 ;  /* 0x0000000708117223 */ /* 0x020fc60000000006 */
[----:B------:R-:W0:Y:S01]  /*2250*/  LDS.128 R4, [R29+0x820] ;  /* 0x000820001d047984 */ /* 0x000e220000000c00 */
[-C--:B------:R-:W-:Y:S02]  /*2260*/  FFMA R12, R12, R11.reuse, R9 ;  /* 0x0000000b0c0c7223 */ /* 0x080fe40000000009 */
[----:B------:R-:W-:Y:S02]  /*2270*/  FFMA R16, R8, R11, R10 ;  /* 0x0000000b08107223 */ /* 0x000fe4000000000a */
[----:B------:R-:W3:Y:S01]  /*2280*/  LDS.128 R8, [R29+0x8a0] ;  /* 0x0008a0001d087984 */ /* 0x000ee20000000c00 */
[C---:B0-----:R-:W-:Y:S02]  /*2290*/  FFMA R14, R13.reuse, R4, R14 ;  /* 0x000000040d0e7223 */ /* 0x041fe4000000000e */
[----:B------:R-:W-:Y:S02]  /*22a0*/  FFMA R4, R4, R15, R17 ;  /* 0x0000000f04047223 */ /* 0x000fe40000000011 */
[----:B---3--:R-:W-:-:S02]  /*22b0*/  FFMA R17, R13, R8, R12 ;  /* 0x000000080d117223 */ /* 0x008fc4000000000c */
[----:B------:R-:W-:Y:S01]  /*22c0*/  FFMA R16, R15, R8, R16 ;  /* 0x000000080f107223 */ /* 0x000fe20000000010 */
[----:B------:R-:W0:Y:S04]  /*22d0*/  LDS R12, [R27.X4+0x240] ;  /* 0x000240001b0c7984 */ /* 0x000e280000004800 */
[----:B------:R-:W3:Y:S01]  /*22e0*/  LDS R8, [R27.X4+0x250] ;  /* 0x000250001b087984 */ /* 0x000ee20000004800 */
[-C--:B0-----:R-:W-:Y:S02]  /*22f0*/  FFMA R13, R12, R5.reuse, R14 ;  /* 0x000000050c0d7223 */ /* 0x081fe4000000000e */
[----:B---3--:R-:W-:Y:S02]  /*2300*/  FFMA R14, R8, R5, R4 ;  /* 0x00000005080e7223 */ /* 0x008fe40000000004 */
[----:B------:R-:W0:Y:S04]  /*2310*/  LDS R4, [R27.X4+0x280] ;  /* 0x000280001b047984 */ /* 0x000e280000004800 */
[----:B------:R-:W3:Y:S01]  /*2320*/  LDS R5, [R27.X4+0x290] ;  /* 0x000290001b057984 */ /* 0x000ee20000004800 */
[----:B------:R-:W-:-:S02]  /*2330*/  FFMA R15, R12, R9, R17 ;  /* 0x000000090c0f7223 */ /* 0x000fc40000000011 */
[----:B------:R-:W-:Y:S01]  /*2340*/  FFMA R16, R8, R9, R16 ;  /* 0x0000000908107223 */ /* 0x000fe20000000010 */
[----:B------:R-:W4:Y:S04]  /*2350*/  LDS R12, [R27.X4+0x2c0] ;  /* 0x0002c0001b0c7984 */ /* 0x000f280000004800 */
[----:B------:R-:W5:Y:S01]  /*2360*/  LDS R8, [R27.X4+0x2d0] ;  /* 0x0002d0001b087984 */ /* 0x000f620000004800 */
[CC--:B0-----:R-:W-:Y:S02]  /*2370*/  FFMA R13, R4.reuse, R6.reuse, R13 ;  /* 0x00000006040d7223 */ /* 0x0c1fe4000000000d */
[----:B---3--:R-:W-:Y:S02]  /*2380*/  FFMA R6, R5, R6, R14 ;  /* 0x0000000605067223 */ /* 0x008fe4000000000e */
[----:B------:R-:W-:-:S02]  /*2390*/  FFMA R9, R4, R10, R15 ;  /* 0x0000000a04097223 */ /* 0x000fc4000000000f */
[----:B------:R-:W-:Y:S01]  /*23a0*/  FFMA R14, R5, R10, R16 ;  /* 0x0000000a050e7223 */ /* 0x000fe20000000010 */
[----:B------:R-:W-:Y:S01]  /*23b0*/  LDS R15, [R27.X4+0x310] ;  /* 0x000310001b0f7984 */ /* 0x000fe20000004800 */
[-C--:B----4-:R-:W-:Y:S02]  /*23c0*/  FFMA R10, R12, R7.reuse, R13 ;  /* 0x000000070c0a7223 */ /* 0x090fe4000000000d */
[C---:B-----5:R-:W-:Y:S01]  /*23d0*/  FFMA R17, R8.reuse, R7, R6 ;  /* 0x0000000708117223 */ /* 0x060fe20000000006 */
        /* <DEDUP_REMOVED lines=45> */
[C---:B0-----:R-:W-:Y:S02]  /*26b0*/  FFMA R13, R4.reuse, R6, R13 ;  /* 0x00000006040d7223 */ /* 0x041fe4000000000d */
[----:B------:R-:W-:Y:S02]  /*26c0*/  FFMA R9, R4, R10, R15 ;  /* 0x0000000a04097223 */ /* 0x000fe4000000000f */
[C---:B---3--:R-:W-:Y:S01]  /*26d0*/  FFMA R6, R5.reuse, R6, R14 ;  /* 0x0000000605067223 */ /* 0x048fe2000000000e */
[----:B------:R-:W-:Y:S01]  /*26e0*/  LDS R15, [R27.X4+0x510] ;  /* 0x000510001b0f7984 */ /* 0x000fe20000004800 */
[----:B------:R-:W-:-:S02]  /*26f0*/  FFMA R10, R5, R10, R16 ;  /* 0x0000000a050a7223 */ /* 0x000fc40000000010 */
        /* <DEDUP_REMOVED lines=27> */
[----:B-----5:R-:W-:Y:S01]  /*28b0*/  FFMA R17, R8, R7, R6 ;  /* 0x0000000708117223 */ /* 0x020fe20000000006 */
[----:B------:R-:W-:Y:S04]  /*28c0*/  LDS R13, [R27.X4+0x600] ;  /* 0x000600001b0d7984 */ /* 0x000fe80000004800 */
[----:B------:R-:W0:Y:S01]  /*28d0*/  LDS.128 R4, [R29+0x860] ;  /* 0x000860001d047984 */ /* 0x000e220000000c00 */
[----:B------:R-:W-:-:S02]  /*28e0*/  FFMA R12, R12, R11, R9 ;  /* 0x0000000b0c0c7223 */ /* 0x000fc40000000009 */
[----:B------:R-:W-:Y:S02]  /*28f0*/  FFMA R14, R8, R11, R14 ;  /* 0x0000000b080e7223 */ /* 0x000fe4000000000e */
[----:B0-----:R-:W-:Y:S02]  /*2900*/  FFMA R16, R13, R4, R10 ;  /* 0x000000040d107223 */ /* 0x001fe4000000000a */
[----:B------:R-:W0:Y:S01]  /*2910*/  LDS.128 R8, [R29+0x8e0] ;  /* 0x0008e0001d087984 */ /* 0x000e220000000c00 */
[----:B------:R-:W-:-:S03]  /*2920*/  FFMA R4, R4, R15, R17 ;  /* 0x0000000f04047223 */ /* 0x000fc60000000011 */
[----:B------:R-:W3:Y:S01]  /*2930*/  LDS R17, [R27.X4+0x640] ;  /* 0x000640001b117984 */ /* 0x000ee20000004800 */
[-C--:B0-----:R-:W-:Y:S02]  /*2940*/  FFMA R12, R13, R8.reuse, R12 ;  /* 0x000000080d0c7223 */ /* 0x081fe4000000000c */
[----:B------:R-:W-:Y:S01]  /*2950*/  FFMA R14, R15, R8, R14 ;  /* 0x000000080f0e7223 */ /* 0x000fe2000000000e */
[----:B------:R1:W4:Y:S04]  /*2960*/  LDG.E.CONSTANT R13, [R22.64+0x49800] ;  /* 0x04980004160d7981 */ /* 0x000328000c1e9900 */
[----:B------:R-:W0:Y:S01]  /*2970*/  LDS R8, [R27.X4+0x650] ;  /* 0x000650001b087984 */ /* 0x000e220000004800 */
[C---:B---3--:R-:W-:Y:S02]  /*2980*/  FFMA R15, R17.reuse, R5, R16 ;  /* 0x00000005110f7223 */ /* 0x048fe40000000010 */
[----:B------:R-:W-:-:S02]  /*2990*/  FFMA R17, R17, R9, R12 ;  /* 0x0000000911117223 */ /* 0x000fc4000000000c */
[C---:B0-----:R-:W-:Y:S02]  /*29a0*/  FFMA R14, R8.reuse, R9, R14 ;  /* 0x00000009080e7223 */ /* 0x041fe4000000000e */
[----:B------:R-:W0:Y:S01]  /*29b0*/  LDS R9, [R27.X4+0x680] ;  /* 0x000680001b097984 */ /* 0x000e220000004800 */
[----:B------:R-:W-:-:S03]  /*29c0*/  FFMA R5, R8, R5, R4 ;  /* 0x0000000508057223 */ /* 0x000fc60000000004 */
[----:B------:R-:W3:Y:S04]  /*29d0*/  LDS R4, [R27.X4+0x6c0] ;  /* 0x0006c0001b047984 */ /* 0x000ee80000004800 */
[----:B------:R-:W5:Y:S01]  /*29e0*/  LDS R8, [R27.X4+0x6d0] ;  /* 0x0006d0001b087984 */ /* 0x000f620000004800 */
[C---:B------:R-:W-:Y:S02]  /*29f0*/  FFMA R5, R19.reuse, R6, R5 ;  /* 0x0000000613057223 */ /* 0x040fe40000000005 */
[----:B------:R-:W-:Y:S02]  /*2a00*/  FFMA R14, R19, R10, R14 ;  /* 0x0000000a130e7223 */ /* 0x000fe4000000000e */
[----:B------:R-:W-:Y:S01]  /*2a10*/  LDS R19, [R27.X4+0x700] ;  /* 0x000700001b137984 */ /* 0x000fe20000004800 */
[----:B0-----:R-:W-:-:S02]  /*2a20*/  FFMA R12, R9, R6, R15 ;  /* 0x00000006090c7223 */ /* 0x001fc4000000000f */
[----:B------:R-:W-:Y:S02]  /*2a30*/  FFMA R15, R9, R10, R17 ;  /* 0x0000000a090f7223 */ /* 0x000fe40000000011 */
[C---:B---3--:R-:W-:Y:S01]  /*2a40*/  FFMA R12, R4.reuse, R7, R12 ;  /* 0x00000007040c7223 */ /* 0x048fe2000000000c */
[----:B------:R-:W-:Y:S01]  /*2a50*/  LDS R17, [R27.X4+0x710] ;  /* 0x000710001b117984 */ /* 0x000fe20000004800 */
[----:B------:R-:W-:Y:S02]  /*2a60*/  FFMA R15, R4, R11, R15 ;  /* 0x0000000b040f7223 */ /* 0x000fe4000000000f */
[C---:B-----5:R-:W-:Y:S02]  /*2a70*/  FFMA R9, R8.reuse, R7, R5 ;  /* 0x0000000708097223 */ /* 0x060fe40000000005 */
[----:B------:R-:W0:Y:S01]  /*2a80*/  LDS.128 R4, [R29+0x870] ;  /* 0x000870001d047984 */ /* 0x000e220000000c00 */
[----:B------:R-:W-:Y:S02]  /*2a90*/  FFMA R14, R8, R11, R14 ;  /* 0x0000000b080e7223 */ /* 0x000fe4000000000e */
[----:B0-----:R-:W-:-:S02]  /*2aa0*/  FFMA R12, R19, R4, R12 ;  /* 0x00000004130c7223 */ /* 0x001fc4000000000c */
[----:B------:R-:W-:Y:S02]  /*2ab0*/  FFMA R4, R4, R17, R9 ;  /* 0x0000001104047223 */ /* 0x000fe40000000009 */
[----:B------:R-:W0:Y:S02]  /*2ac0*/  LDS.128 R8, [R29+0x8f0] ;  /* 0x0008f0001d087984 */ /* 0x000e240000000c00 */
[-C--:B0-----:R-:W-:Y:S02]  /*2ad0*/  FFMA R18, R19, R8.reuse, R15 ;  /* 0x0000000813127223 */ /* 0x081fe4000000000f */
[----:B------:R-:W0:Y:S01]  /*2ae0*/  LDS R15, [R27.X4+0x740] ;  /* 0x000740001b0f7984 */ /* 0x000e220000004800 */
[----:B------:R-:W-:-:S03]  /*2af0*/  FFMA R14, R17, R8, R14 ;  /* 0x00000008110e7223 */ /* 0x000fc6000000000e */
[----:B------:R-:W3:Y:S04]  /*2b00*/  LDS R8, [R27.X4+0x750] ;  /* 0x000750001b087984 */ /* 0x000ee80000004800 */
[----:B------:R-:W5:Y:S01]  /*2b10*/  LDS R17, [R27.X4+0x780] ;  /* 0x000780001b117984 */ /* 0x000f620000004800 */
[C---:B0-----:R-:W-:Y:S02]  /*2b20*/  FFMA R16, R15.reuse, R5, R12 ;  /* 0x000000050f107223 */ /* 0x041fe4000000000c */
[----:B------:R-:W-:Y:S02]  /*2b30*/  FFMA R15, R15, R9, R18 ;  /* 0x000000090f0f7223 */ /* 0x000fe40000000012 */
[C---:B---3--:R-:W-:Y:S02]  /*2b40*/  FFMA R12, R8.reuse, R5, R4 ;  /* 0x00000005080c7223 */ /* 0x048fe40000000004 */
[----:B------:R-:W-:Y:S01]  /*2b50*/  FFMA R14, R8, R9, R14 ;  /* 0x00000009080e7223 */ /* 0x000fe2000000000e */
[----:B------:R-:W0:Y:S01]  /*2b60*/  LDS R5, [R27.X4+0x790] ;  /* 0x000790001b057984 */ /* 0x000e220000004800 */
[----:B-----5:R-:W-:-:S02]  /*2b70*/  FFMA R8, R17, R6, R16 ;  /* 0x0000000611087223 */ /* 0x020fc40000000010 */
[----:B------:R-:W-:Y:S01]  /*2b80*/  FFMA R4, R17, R10, R15 ;  /* 0x0000000a11047223 */ /* 0x000fe2000000000f */
[----:B------:R1:W3:Y:S04]  /*2b90*/  LDG.E.CONSTANT R9, [R22.64+0x55c00] ;  /* 0x055c000416097981 */ /* 0x0002e8000c1e9900 */
[----:B------:R1:W5:Y:S04]  /*2ba0*/  LDG.E.CONSTANT R15, [R22.64+0x4fa00] ;  /* 0x04fa0004160f7981 */ /* 0x000368000c1e9900 */
[----:B------:R1:W5:Y:S04]  /*2bb0*/  LDG.E.128.CONSTANT R16, [R20.64+0x180] ;  /* 0x0001800414107981 */ /* 0x000368000c1e9d00 */
[----:B-1----:R-:W5:Y:S01]  /*2bc0*/  LDG.E.128.CONSTANT R20, [R20.64+0x2180] ;  /* 0x0021800414147981 */ /* 0x002f62000c1e9d00 */
[----:B0-----:R-:W-:-:S02]  /*2bd0*/  FFMA R6, R5, R6, R12 ;  /* 0x0000000605067223 */ /* 0x001fc4000000000c */
[----:B------:R-:W-:Y:S02]  /*2be0*/  FFMA R10, R5, R10, R14 ;  /* 0x0000000a050a7223 */ /* 0x000fe4000000000e */
[----:B------:R-:W0:Y:S04]  /*2bf0*/  LDS R5, [R27.X4+0x7d0] ;  /* 0x0007d0001b057984 */ /* 0x000e280000004800 */
[----:B------:R-:W-:Y:S06]  /*2c00*/  BAR.SYNC 0x0 ;  /* 0x0000000000007b1d */ /* 0x000fec0000000000 */
[----:B--2---:R-:W-:Y:S04]  /*2c10*/  STS [R2.X4+0x600], R31 ;  /* 0x0006001f02007388 */ /* 0x004fe80000004800 */
[----:B----4-:R-:W-:Y:S01]  /*2c20*/  STS [R2.X4], R13 ;  /* 0x0000000d02007388 */ /* 0x010fe20000004800 */
[----:B------:R-:W-:-:S02]  /*2c30*/  FFMA R8, R30, R7, R8 ;  /* 0x000000071e087223 */ /* 0x000fc40000000008 */
[----:B------:R-:W-:Y:S02]  /*2c40*/  FFMA R4, R30, R11, R4 ;  /* 0x0000000b1e047223 */ /* 0x000fe40000000004 */
[C---:B0-----:R-:W-:Y:S02]  /*2c50*/  FFMA R7, R5.reuse, R7, R6 ;  /* 0x0000000705077223 */ /* 0x041fe40000000006 */
[----:B------:R-:W-:Y:S01]  /*2c60*/  FFMA R10, R5, R11, R10 ;  /* 0x0000000b050a7223 */ /* 0x000fe2000000000a */
[----:B---3--:R-:W-:Y:S04]  /*2c70*/  STS [R2.X4+0x400], R9 ;  /* 0x0004000902007388 */ /* 0x008fe80000004800 */
[----:B-----5:R-:W-:Y:S04]  /*2c80*/  STS [R2.X4+0x200], R15 ;  /* 0x0002000f02007388 */ /* 0x020fe80000004800 */
[----:B------:R-:W-:Y:S04]  /*2c90*/  STS.128 [R2.X16+0x800], R16 ;  /* 0x0008001002007388 */ /* 0x000fe8000000cc00 */
[----:B------:R-:W-:Y:S04]  /*2ca0*/  STS.128 [R2.X16+0x1000], R20 ;  /* 0x0010001402007388 */ /* 0x000fe8000000cc00 */
[----:B------:R-:W-:Y:S06]  /*2cb0*/  BAR.SYNC 0x0 ;  /* 0x0000000000007b1d */ /* 0x000fec0000000000 */
[----:B------:R-:W-:Y:S04]  /*2cc0*/  LDS R35, [R27.X4] ;  /* 0x000000001b237984 */ /* 0x000fe80000004800 */
[----:B------:R-:W0:Y:S04]  /*2cd0*/  LDS.128 R12, [R29+0x800] ;  /* 0x000800001d0c7984 */ /* 0x000e280000000c00 */
[----:B------:R-:W1:Y:S04]  /*2ce0*/  LDS R33, [R27.X4+0x10] ;  /* 0x000010001b217984 */ /* 0x000e680000004800 */
[----:B------:R-:W2:Y:S04]  /*2cf0*/  LDS.128 R16, [R29+0x880] ;  /* 0x000880001d107984 */ /* 0x000ea80000000c00 */
[----:B------:R-:W3:Y:S04]  /*2d00*/  LDS R6, [R27.X4+0x40] ;  /* 0x000040001b067984 */ /* 0x000ee80000004800 */
[----:B------:R-:W4:Y:S04]  /*2d10*/  LDS R20, [R27.X4+0x50] ;  /* 0x000050001b147984 */ /* 0x000f280000004800 */
[----:B------:R-:W5:Y:S04]  /*2d20*/  LDS R5, [R27.X4+0x80] ;  /* 0x000080001b057984 */ /* 0x000f680000004800 */
[----:B------:R-:W-:Y:S01]  /*2d30*/  LDS R22, [R27.X4+0x7d0] ;  /* 0x0007d0001b167984 */ /* 0x000fe20000004800 */
[----:B0-----:R-:W-:-:S02]  /*2d40*/  FFMA R8, R35, R12, R8 ;  /* 0x0000000c23087223 */ /* 0x001fc40000000008 */
[----:B-1----:R-:W-:Y:S02]  /*2d50*/  FFMA R9, R12, R33, R7 ;  /* 0x000000210c097223 */ /* 0x002fe40000000007 */
[----:B------:R-:W0:Y:S01]  /*2d60*/  LDS R7, [R27.X4+0x90] ;  /* 0x000090001b077984 */ /* 0x000e220000004800 */
[----:B--2---:R-:W-:-:S03]  /*2d70*/  FFMA R35, R35, R16, R4 ;  /* 0x0000001023237223 */ /* 0x004fc60000000004 */
[----:B------:R-:W1:Y:S01]  /*2d80*/  LDS R4, [R27.X4+0xc0] ;  /* 0x0000c0001b047984 */ /* 0x000e620000004800 */
[----:B------:R-:W-:Y:S02]  /*2d90*/  FFMA R10, R33, R16, R10 ;  /* 0x00000010210a7223 */ /* 0x000fe4000000000a */
[C---:B---3--:R-:W-:Y:S01]  /*2da0*/  FFMA R8, R6.reuse, R13, R8 ;  /* 0x0000000d06087223 */ /* 0x048fe20000000008 */
[----:B------:R-:W2:Y:S01]  /*2db0*/  LDS R12, [R27.X4+0xd0] ;  /* 0x0000d0001b0c7984 */ /* 0x000ea20000004800 */
[----:B------:R-:W-:Y:S02]  /*2dc0*/  FFMA R35, R6, R17, R35 ;  /* 0x0000001106237223 */ /* 0x000fe40000000023 */
[C---:B----4-:R-:W-:Y:S02]  /*2dd0*/  FFMA R9, R20.reuse, R13, R9 ;  /* 0x0000000d14097223 */ /* 0x050fe40000000009 */
[----:B------:R-:W-:Y:S01]  /*2de0*/  FFMA R10, R20, R17, R10 ;  /* 0x00000011140a7223 */ /* 0x000fe2000000000a */
[----:B------:R-:W-:Y:S01]  /*2df0*/  LDS R13, [R27.X4+0x110] ;  /* 0x000110001b0d7984 */ /* 0x000fe20000004800 */
[----:B-----5:R-:W-:-:S02]  /*2e00*/  FFMA R8, R5, R14, R8 ;  /* 0x0000000e05087223 */ /* 0x020fc40000000008 */
[----:B------:R-:W-:Y:S01]  /*2e10*/  FFMA R21, R5, R18, R35 ;  /* 0x0000001205157223 */ /* 0x000fe20000000023 */
[----:B------:R-:W-:Y:S01]  /*2e20*/  LDS R20, [R27.X4+0x140] ;  /* 0x000140001b147984 */ /* 0x000fe20000004800 */
[C---:B0-----:R-:W-:Y:S02]  /*2e30*/  FFMA R16, R7.reuse, R14, R9 ;  /* 0x0000000e07107223 */ /* 0x041fe40000000009 */
[----:B------:R-:W-:Y:S01]  /*2e40*/  FFMA R18, R7, R18, R10 ;  /* 0x0000001207127223 */ /* 0x000fe2000000000a */
[----:B------:R-:W-:Y:S01]  /*2e50*/  LDS R14, [R27.X4+0x100] ;  /* 0x000100001b0e7984 */ /* 0x000fe20000004800 */
[C---:B-1----:R-:W-:Y:S02]  /*2e60*/  FFMA R17, R4.reuse, R15, R8 ;  /* 0x0000000f04117223 */ /* 0x042fe40000000008 */
[----:B------:R-:W-:Y:S01]  /*2e70*/  FFMA R21, R4, R19, R21 ;  /* 0x0000001304157223 */ /* 0x000fe20000000015 */
[----:B------:R-:W-:Y:S04]  /*2e80*/  LDS.128 R8, [R29+0x890] ;  /* 0x000890001d087984 */ /* 0x000fe80000000c00 */
[----:B------:R-:W0:Y:S01]  /*2e90*/  LDS.128 R4, [R29+0x810] ;  /* 0x000810001d047984 */ /* 0x000e220000000c00 */
[----:B--2---:R-:W-:-:S02]  /*2ea0*/  FFMA R16, R12, R15, R16 ;  /* 0x0000000f0c107223 */ /* 0x004fc40000000010 */
[----:B------:R-:W-:Y:S01]  /*2eb0*/  FFMA R12, R12, R19, R18 ;  /* 0x000000130c0c7223 */ /* 0x000fe20000000012 */
[----:B------:R-:W-:Y:S04]  /*2ec0*/  LDS R15, [R27.X4+0x180] ;  /* 0x000180001b0f7984 */ /* 0x000fe80000004800 */
[----:B------:R-:W1:Y:S01]  /*2ed0*/  LDS R18, [R27.X4+0x150] ;  /* 0x000150001b127984 */ /* 0x000e620000004800 */
[----:B0-----:R-:W-:Y:S02]  /*2ee0*/  FFMA R19, R14, R4, R17 ;  /* 0x000000040e137223 */ /* 0x001fe40000000011 */
[----:B------:R-:W-:Y:S01]  /*2ef0*/  FFMA R16, R4, R13, R16 ;  /* 0x0000000d04107223 */ /* 0x000fe20000000010 */
[----:B------:R-:W0:Y:S04]  /*2f00*/  LDS R17, [R27.X4+0x190] ;  /* 0x000190001b117984 */ /* 0x000e280000004800 */
[----:B------:R-:W2:Y:S01]  /*2f10*/  LDS R4, [R27.X4+0x1c0] ;  /* 0x0001c0001b047984 */ /* 0x000ea20000004800 */
[----:B------:R-:W-:-:S02]  /*2f20*/  FFMA R21, R14, R8, R21 ;  /* 0x000000080e157223 */ /* 0x000fc40000000015 */
[----:B------:R-:W-:Y:S02]  /*2f30*/  FFMA R12, R13, R8, R12 ;  /* 0x000000080d0c7223 */ /* 0x000fe4000000000c */
[C---:B------:R-:W-:Y:S01]  /*2f40*/  FFMA R19, R20.reuse, R5, R19 ;  /* 0x0000000514137223 */ /* 0x040fe20000000013 */
[----:B------:R-:W3:Y:S01]  /*2f50*/  LDS R8, [R27.X4+0x1d0] ;  /* 0x0001d0001b087984 */ /* 0x000ee20000004800 */
[----:B------:R-:W-:Y:S02]  /*2f60*/  FFMA R21, R20, R9, R21 ;  /* 0x0000000914157223 */ /* 0x000fe40000000015 */
[C---:B-1----:R-:W-:Y:S02]  /*2f70*/  FFMA R16, R18.reuse, R5, R16 ;  /* 0x0000000512107223 */ /* 0x042fe40000000010 */
[----:B------:R-:W-:Y:S01]  /*2f80*/  FFMA R18, R18, R9, R12 ;  /* 0x0000000912127223 */ /* 0x000fe2000000000c */
[----:B------:R-:W-:Y:S01]  /*2f90*/  LDS R5, [R27.X4+0x210] ;  /* 0x000210001b057984 */ /* 0x000fe20000004800 */
[----:B------:R-:W-:-:S02]  /*2fa0*/  FFMA R19, R15, R6, R19 ;  /* 0x000000060f137223 */ /* 0x000fc40000000013 */
[-C--:B------:R-:W-:Y:S01]  /*2fb0*/  FFMA R21, R15, R10.reuse, R21 ;  /* 0x0000000a0f157223 */ /* 0x080fe20000000015 */
[----:B------:R-:W-:Y:S04]  /*2fc0*/  LDS R9, [R27.X4+0x200] ;  /* 0x000200001b097984 */ /* 0x000fe80000004800 */
[----:B------:R-:W1:Y:S01]  /*2fd0*/  LDS.128 R12, [R29+0x820] ;  /* 0x000820001d0c7984 */ /* 0x000e620000000c00 */
[C---:B0-----:R-:W-:Y:S02]  /*2fe0*/  FFMA R20, R17.reuse, R10, R18 ;  /* 0x0000000a11147223 */ /* 0x041fe40000000012 */
[----:B------:R-:W-:Y:S02]  /*2ff0*/  FFMA R6, R17, R6, R16 ;  /* 0x0000000611067223 */ /* 0x000fe40000000010 */
[----:B--2---:R-:W-:-:S02]  /*3000*/  FFMA R10, R4, R7, R19 ;  /* 0x00000007040a7223 */ /* 0x004fc40000000013 */
[----:B------:R-:W0:Y:S01]  /*3010*/  LDS.128 R16, [R29+0x8a0] ;  /* 0x0008a0001d107984 */ /* 0x000e220000000c00 */
[C---:B---3--:R-:W-:Y:S02]  /*3020*/  FFMA R7, R8.reuse, R7, R6 ;  /* 0x0000000708077223 */ /* 0x048fe40000000006 */
[-C--:B------:R-:W-:Y:S01]  /*3030*/  FFMA R8, R8, R11.reuse, R20 ;  /* 0x0000000b08087223 */ /* 0x080fe20000000014 */
[----:B------:R-:W2:Y:S01]  /*3040*/  LDS R6, [R27.X4+0x240] ;  /* 0x000240001b067984 */ /* 0x000ea20000004800 */
[----:B------:R-:W-:-:S03]  /*3050*/  FFMA R4, R4, R11, R21 ;  /* 0x0000000b04047223 */ /* 0x000fc60000000015 */
[----:B------:R-:W3:Y:S01]  /*3060*/  LDS R11, [R27.X4+0x280] ;  /* 0x000280001b0b7984 */ /* 0x000ee20000004800 */
[----:B-1----:R-:W-:-:S03]  /*3070*/  FFMA R20, R9, R12, R10 ;  /* 0x0000000c09147223 */ /* 0x002fc6000000000a */
[----:B------:R-:W1:Y:S01]  /*3080*/  LDS R10, [R27.X4+0x250] ;  /* 0x000250001b0a7984 */ /* 0x000e620000004800 */
[----:B------:R-:W-:-:S03]  /*3090*/  FFMA R12, R12, R5, R7 ;  /* 0x000000050c0c7223 */ /* 0x000fc60000000007 */
[----:B------:R-:W4:Y:S01]  /*30a0*/  LDS R7, [R27.X4+0x290] ;  /* 0x000290001b077984 */ /* 0x000f220000004800 */
[----:B0-----:R-:W-:-:S03]  /*30b0*/  FFMA R9, R9, R16, R4 ;  /* 0x0000001009097223 */ /* 0x001fc60000000004 */
[----:B------:R-:W0:Y:S01]  /*30c0*/  LDS R4, [R27.X4+0x2c0] ;  /* 0x0002c0001b047984 */ /* 0x000e220000004800 */
[----:B------:R-:W-:-:S03]  /*30d0*/  FFMA R8, R5, R16, R8 ;  /* 0x0000001005087223 */ /* 0x000fc60000000008 */
[----:B------:R-:W5:Y:S01]  /*30e0*/  LDS R16, [R27.X4+0x2d0] ;  /* 0x0002d0001b107984 */ /* 0x000f620000004800 */
[C---:B--2---:R-:W-:Y:S02]  /*30f0*/  FFMA R5, R6.reuse, R13, R20 ;  /* 0x0000000d06057223 */ /* 0x044fe40000000014 */
[-C--:B------:R-:W-:Y:S02]  /*3100*/  FFMA R9, R6, R17.reuse, R9 ;  /* 0x0000001106097223 */ /* 0x080fe40000000009 */
[C---:B---3--:R-:W-:Y:S02]  /*3110*/  FFMA R5, R11.reuse, R14, R5 ;  /* 0x0000000e0b057223 */ /* 0x048fe40000000005 */
[-C--:B------:R-:W-:Y:S02]  /*3120*/  FFMA R6, R11, R18.reuse, R9 ;  /* 0x000000120b067223 */ /* 0x080fe40000000009 */
[C---:B-1----:R-:W-:Y:S02]  /*3130*/  FFMA R8, R10.reuse, R17, R8 ;  /* 0x000000110a087223 */ /* 0x042fe40000000008 */
[----:B------:R-:W-:Y:S01]  /*3140*/  FFMA R12, R10, R13, R12 ;  /* 0x0000000d0a0c7223 */ /* 0x000fe2000000000c */
[----:B------:R-:W-:Y:S01]  /*3150*/  LDS R17, [R27.X4+0x310] ;  /* 0x000310001b117984 */ /* 0x000fe20000004800 */
[----:B----4-:R-:W-:-:S02]  /*3160*/  FFMA R18, R7, R18, R8 ;  /* 0x0000001207127223 */ /* 0x010fc40000000008 */
[----:B------:R-:W-:Y:S01]  /*3170*/  FFMA R14, R7, R14, R12 ;  /* 0x0000000e070e7223 */ /* 0x000fe2000000000c */
[----:B------:R-:W-:Y:S04]  /*3180*/  LDS R13, [R27.X4+0x300] ;  /* 0x000300001b0d7984 */ /* 0x000fe80000004800 */
[----:B------:R-:W1:Y:S01]  /*3190*/  LDS.128 R8, [R29+0x830] ;  /* 0x000830001d087984 */ /* 0x000e620000000c00 */
[C---:B0-----:R-:W-:Y:S02]  /*31a0*/  FFMA R20, R4.reuse, R15, R5 ;  /* 0x0000000f04147223 */ /* 0x041fe40000000005 */
[----:B------:R-:W-:Y:S02]  /*31b0*/  FFMA R12, R4, R19, R6 ;  /* 0x00000013040c7223 */ /* 0x000fe40000000006 */
[----:B------:R-:W0:Y:S01]  /*31c0*/  LDS.128 R4, [R29+0x8b0] ;  /* 0x0008b0001d047984 */ /* 0x000e220000000c00 */
[----:B-----5:R-:W-:-:S02]  /*31d0*/  FFMA R15, R16, R15, R14 ;  /* 0x0000000f100f7223 */ /* 0x020fc4000000000e */
[----:B------:R-:W-:Y:S01]  /*31e0*/  FFMA R18, R16, R19, R18 ;  /* 0x0000001310127223 */ /* 0x000fe20000000012 */
[----:B------:R-:W2:Y:S04]  /*31f0*/  LDS R14, [R27.X4+0x340] ;  /* 0x000340001b0e7984 */ /* 0x000ea80000004800 */
[----:B------:R-:W-:Y:S01]  /*3200*/  LDS R19, [R27.X4+0x410] ;  /* 0x000410001b137984 */ /* 0x000fe20000004800 */
[C---:B-1----:R-:W-:Y:S02]  /*3210*/  FFMA R20, R13.reuse, R8, R20 ;  /* 0x000000080d147223 */ /* 0x042fe40000000014 */
[----:B------:R-:W-:Y:S02]  /*3220*/  FFMA R15, R8, R17, R15 ;  /* 0x00000011080f7223 */ /* 0x000fe4000000000f */
[----:B------:R-:W1:Y:S01]  /*3230*/  LDS R8, [R27.X4+0x350] ;  /* 0x000350001b087984 */ /* 0x000e620000004800 */
[----:B0-----:R-:W-:-:S03]  /*3240*/  FFMA R16, R13, R4, R12 ;  /* 0x000000040d107223 */ /* 0x001fc6000000000c */
[----:B------:R-:W0:Y:S01]  /*3250*/  LDS R13, [R27.X4+0x380] ;  /* 0x000380001b0d7984 */ /* 0x000e220000004800 */
[----:B------:R-:W-:-:S03]  /*3260*/  FFMA R18, R17, R4, R18 ;  /* 0x0000000411127223 */ /* 0x000fc60000000012 */
[----:B------:R-:W3:Y:S04]  /*3270*/  LDS R17, [R27.X4+0x390] ;  /* 0x000390001b117984 */ /* 0x000ee80000004800 */
[----:B------:R-:W4:Y:S04]  /*3280*/  LDS R12, [R27.X4+0x3c0] ;  /* 0x0003c0001b0c7984 */ /* 0x000f280000004800 */
[----:B------:R-:W5:Y:S01]  /*3290*/  LDS R4, [R27.X4+0x3d0] ;  /* 0x0003d0001b047984 */ /* 0x000f620000004800 */
[C---:B--2---:R-:W-:Y:S02]  /*32a0*/  FFMA R20, R14.reuse, R9, R20 ;  /* 0x000000090e147223 */ /* 0x044fe40000000014 */
[----:B------:R-:W-:-:S02]  /*32b0*/  FFMA R16, R14, R5, R16 ;  /* 0x000000050e107223 */ /* 0x000fc40000000010 */
[C---:B-1----:R-:W-:Y:S02]  /*32c0*/  FFMA R15, R8.reuse, R9, R15 ;  /* 0x00000009080f7223 */ /* 0x042fe4000000000f */
[----:B------:R-:W-:Y:S02]  /*32d0*/  FFMA R18, R8, R5, R18 ;  /* 0x0000000508127223 */ /* 0x000fe40000000012 */
[C---:B0-----:R-:W-:Y:S02]  /*32e0*/  FFMA R5, R13.reuse, R10, R20 ;  /* 0x0000000a0d057223 */ /* 0x041fe40000000014 */
[----:B------:R-:W-:Y:S02]  /*32f0*/  FFMA R13, R13, R6, R16 ;  /* 0x000000060d0d7223 */ /* 0x000fe40000000010 */
[C---:B---3--:R-:W-:Y:S02]  /*3300*/  FFMA R15, R17.reuse, R10, R15 ;  /* 0x0000000a110f7223 */ /* 0x048fe4000000000f */
[----:B------:R-:W-:-:S02]  /*3310*/  FFMA R16, R17, R6, R18 ;  /* 0x0000000611107223 */ /* 0x000fc40000000012 */
[C---:B----4-:R-:W-:Y:S01]  /*3320*/  FFMA R5, R12.reuse, R11, R5 ;  /* 0x0000000b0c057223 */ /* 0x050fe20000000005 */
[----:B------:R-:W-:Y:S01]  /*3330*/  LDS R6, [R27.X4+0x400] ;  /* 0x000400001b067984 */ /* 0x000fe20000004800 */
[----:B------:R-:W-:Y:S02]  /*3340*/  FFMA R17, R12, R7, R13 ;  /* 0x000000070c117223 */ /* 0x000fe4000000000d */
[C---:B-----5:R-:W-:Y:S02]  /*3350*/  FFMA R18, R4.reuse, R11, R15 ;  /* 0x0000000b04127223 */ /* 0x060fe4000000000f */
[----:B------:R-:W0:Y:S01]  /*3360*/  LDS.128 R12, [R29+0x840] ;  /* 0x000840001d0c7984 */ /* 0x000e220000000c00 */
[----:B------:R-:W-:-:S03]  /*3370*/  FFMA R20, R4, R7, R16 ;  /* 0x0000000704147223 */ /* 0x000fc60000000010 */
[----:B------:R-:W1:Y:S04]  /*3380*/  LDS.128 R8, [R29+0x8c0] ;  /* 0x0008c0001d087984 */ /* 0x000e680000000c00 */
[----:B------:R-:W2:Y:S04]  /*3390*/  LDS R16, [R27.X4+0x440] ;  /* 0x000440001b107984 */ /* 0x000ea80000004800 */
[----:B------:R-:W3:Y:S04]  /*33a0*/  LDS R4, [R27.X4+0x450] ;  /* 0x000450001b047984 */ /* 0x000ee80000004800 */
[----:B------:R-:W4:Y:S01]  /*33b0*/  LDS R7, [R27.X4+0x480] ;  /* 0x000480001b077984 */ /* 0x000f220000004800 */
[----:B0-----:R-:W-:-:S02]  /*33c0*/  FFMA R5, R6, R12, R5 ;  /* 0x0000000c06057223 */ /* 0x001fc40000000005 */
[----:B------:R-:W-:Y:S02]  /*33d0*/  FFMA R18, R12, R19, R18 ;  /* 0x000000130c127223 */ /* 0x000fe40000000012 */
[-C--:B-1----:R-:W-:Y:S01]  /*33e0*/  FFMA R17, R6, R8.reuse, R17 ;  /* 0x0000000806117223 */ /* 0x082fe20000000011 */
[----:B------:R-:W0:Y:S01]  /*33f0*/  LDS R12, [R27.X4+0x4c0] ;  /* 0x0004c0001b0c7984 */ /* 0x000e220000004800 */
[----:B------:R-:W-:Y:S02]  /*3400*/  FFMA R20, R19, R8, R20 ;  /* 0x0000000813147223 */ /* 0x000fe40000000014 */
[C---:B--2---:R-:W-:Y:S01]  /*3410*/  FFMA R5, R16.reuse, R13, R5 ;  /* 0x0000000d10057223 */ /* 0x044fe20000000005 */
[----:B------:R-:W1:Y:S01]  /*3420*/  LDS R19, [R27.X4+0x490] ;  /* 0x000490001b137984 */ /* 0x000e620000004800 */
[----:B------:R-:W-:Y:S02]  /*3430*/  FFMA R17, R16, R9, R17 ;  /* 0x0000000910117223 */ /* 0x000fe40000000011 */
[C---:B---3--:R-:W-:Y:S01]  /*3440*/  FFMA R18, R4.reuse, R13, R18 ;  /* 0x0000000d04127223 */ /* 0x048fe20000000012 */
[----:B------:R-:W2:Y:S01]  /*3450*/  LDS R8, [R27.X4+0x4d0] ;  /* 0x0004d0001b087984 */ /* 0x000ea20000004800 */
[----:B------:R-:W-:-:S02]  /*3460*/  FFMA R13, R4, R9, R20 ;  /* 0x00000009040d7223 */ /* 0x000fc40000000014 */
[C---:B----4-:R-:W-:Y:S01]  /*3470*/  FFMA R16, R7.reuse, R14, R5 ;  /* 0x0000000e07107223 */ /* 0x050fe20000000005 */
[----:B------:R-:W-:Y:S01]  /*3480*/  LDS R9, [R27.X4+0x500] ;  /* 0x000500001b097984 */ /* 0x000fe20000004800 */
[----:B------:R-:W-:-:S03]  /*3490*/  FFMA R20, R7, R10, R17 ;  /* 0x0000000a07147223 */ /* 0x000fc60000000011 */
[----:B------:R-:W3:Y:S04]  /*34a0*/  LDS.128 R4, [R29+0x850] ;  /* 0x000850001d047984 */ /* 0x000ee80000000c00 */
[----:B------:R-:W4:Y:S01]  /*34b0*/  LDS R17, [R27.X4+0x510] ;  /* 0x000510001b117984 */ /* 0x000f220000004800 */
[C---:B0-----:R-:W-:Y:S02]  /*34c0*/  FFMA R16, R12.reuse, R15, R16 ;  /* 0x0000000f0c107223 */ /* 0x041fe40000000010 */
[C---:B-1----:R-:W-:Y:S02]  /*34d0*/  FFMA R18, R19.reuse, R14, R18 ;  /* 0x0000000e13127223 */ /* 0x042fe40000000012 */
[----:B------:R-:W-:Y:S02]  /*34e0*/  FFMA R19, R19, R10, R13 ;  /* 0x0000000a13137223 */ /* 0x000fe4000000000d */
[----:B------:R-:W-:-:S02]  /*34f0*/  FFMA R10, R12, R11, R20 ;  /* 0x0000000b0c0a7223 */ /* 0x000fc40000000014 */
[C---:B--2---:R-:W-:Y:S02]  /*3500*/  FFMA R18, R8.reuse, R15, R18 ;  /* 0x0000000f08127223 */ /* 0x044fe40000000012 */
[----:B------:R-:W0:Y:S01]  /*3510*/  LDS.128 R12, [R29+0x8d0] ;  /* 0x0008d0001d0c7984 */ /* 0x000e220000000c00 */
[----:B------:R-:W-:Y:S02]  /*3520*/  FFMA R21, R8, R11, R19 ;  /* 0x0000000b08157223 */ /* 0x000fe40000000013 */
[----:B---3--:R-:W-:Y:S01]  /*3530*/  FFMA R20, R9, R4, R16 ;  /* 0x0000000409147223 */ /* 0x008fe20000000010 */
[----:B------:R-:W1:Y:S04]  /*3540*/  LDS R8, [R27.X4+0x540] ;  /* 0x000540001b087984 */ /* 0x000e680000004800 */
[----:B------:R-:W2:Y:S04]  /*3550*/  LDS R16, [R27.X4+0x550] ;  /* 0x000550001b107984 */ /* 0x000ea80000004800 */
[----:B------:R-:W3:Y:S04]  /*3560*/  LDS R19, [R27.X4+0x580] ;  /* 0x000580001b137984 */ /* 0x000ee80000004800 */
[----:B------:R-:W5:Y:S01]  /*3570*/  LDS R11, [R27.X4+0x590] ;  /* 0x000590001b0b7984 */ /* 0x000f620000004800 */
[----:B----4-:R-:W-:-:S03]  /*3580*/  FFMA R18, R4, R17, R18 ;  /* 0x0000001104127223 */ /* 0x010fc60000000012 */
[----:B------:R-:W-:Y:S01]  /*3590*/  LDS R4, [R27.X4+0x5d0] ;  /* 0x0005d0001b047984 */ /* 0x000fe20000004800 */
[-C--:B0-----:R-:W-:Y:S02]  /*35a0*/  FFMA R10, R9, R12.reuse, R10 ;  /* 0x0000000c090a7223 */ /* 0x081fe4000000000a */
[----:B------:R-:W-:Y:S02]  /*35b0*/  FFMA R21, R17, R12, R21 ;  /* 0x0000000c11157223 */ /* 0x000fe40000000015 */
[----:B------:R-:W0:Y:S01]  /*35c0*/  LDS R12, [R27.X4+0x5c0] ;  /* 0x0005c0001b0c7984 */ /* 0x000e220000004800 */
[C---:B-1----:R-:W-:Y:S02]  /*35d0*/  FFMA R20, R8.reuse, R5, R20 ;  /* 0x0000000508147223 */ /* 0x042fe40000000014 */
[----:B------:R-:W-:Y:S02]  /*35e0*/  FFMA R10, R8, R13, R10 ;  /* 0x0000000d080a7223 */ /* 0x000fe4000000000a */
[----:B--2---:R-:W-:-:S02]  /*35f0*/  FFMA R18, R16, R5, R18 ;  /* 0x0000000510127223 */ /* 0x004fc40000000012 */
[----:B------:R-:W-:Y:S01]  /*3600*/  FFMA R16, R16, R13, R21 ;  /* 0x0000000d10107223 */ /* 0x000fe20000000015 */
[----:B------:R-:W-:Y:S01]  /*3610*/  LDS R5, [R27.X4+0x600] ;  /* 0x000600001b057984 */ /* 0x000fe20000004800 */
[C---:B---3--:R-:W-:Y:S02]  /*3620*/  FFMA R13, R19.reuse, R6, R20 ;  /* 0x00000006130d7223 */ /* 0x048fe40000000014 */
[----:B------:R-:W-:Y:S02]  /*3630*/  FFMA R20, R19, R14, R10 ;  /* 0x0000000e13147223 */ /* 0x000fe4000000000a */
[C---:B-----5:R-:W-:Y:S02]  /*3640*/  FFMA R21, R11.reuse, R6, R18 ;  /* 0x000000060b157223 */ /* 0x060fe40000000012 */
[----:B------:R-:W-:Y:S02]  /*3650*/  FFMA R14, R11, R14, R16 ;  /* 0x0000000e0b0e7223 */ /* 0x000fe40000000010 */
[----:B------:R-:W1:Y:S04]  /*3660*/  LDS.128 R8, [R29+0x860] ;  /* 0x000860001d087984 */ /* 0x000e680000000c00 */
[----:B------:R-:W2:Y:S01]  /*3670*/  LDS.128 R16, [R29+0x8e0] ;  /* 0x0008e0001d107984 */ /* 0x000ea20000000c00 */
[----:B0-----:R-:W-:-:S02]  /*3680*/  FFMA R6, R12, R7, R13 ;  /* 0x000000070c067223 */ /* 0x001fc4000000000d */
[----:B------:R-:W-:Y:S01]  /*3690*/  FFMA R12, R12, R15, R20 ;  /* 0x0000000f0c0c7223 */ /* 0x000fe20000000014 */
[----:B------:R-:W-:Y:S01]  /*36a0*/  LDS R13, [R27.X4+0x690] ;  /* 0x000690001b0d7984 */ /* 0x000fe20000004800 */
[----:B------:R-:W-:-:S03]  /*36b0*/  FFMA R7, R4, R7, R21 ;  /* 0x0000000704077223 */ /* 0x000fc60000000015 */
[----:B------:R-:W0:Y:S01]  /*36c0*/  LDS R20, [R27.X4+0x610] ;  /* 0x000610001b147984 */ /* 0x000e220000004800 */
[----:B------:R-:W-:-:S03]  /*36d0*/  FFMA R15, R4, R15, R14 ;  /* 0x0000000f040f7223 */ /* 0x000fc6000000000e */
[----:B------:R-:W3:Y:S04]  /*36e0*/  LDS R14, [R27.X4+0x640] ;  /* 0x000640001b0e7984 */ /* 0x000ee80000004800 */
[----:B------:R-:W4:Y:S01]  /*36f0*/  LDS R4, [R27.X4+0x650] ;  /* 0x000650001b047984 */ /* 0x000f220000004800 */
[----:B-1----:R-:W-:-:S03]  /*3700*/  FFMA R6, R5, R8, R6 ;  /* 0x0000000805067223 */ /* 0x002fc60000000006 */
[----:B------:R-:W-:Y:S01]  /*3710*/  LDS R21, [R27.X4+0x710] ;  /* 0x000710001b157984 */ /* 0x000fe20000004800 */
[----:B--2---:R-:W-:-:S03]  /*3720*/  FFMA R12, R5, R16, R12 ;  /* 0x00000010050c7223 */ /* 0x004fc6000000000c */
[----:B------:R-:W1:Y:S01]  /*3730*/  LDS R5, [R27.X4+0x680] ;  /* 0x000680001b057984 */ /* 0x000e620000004800 */
[----:B0-----:R-:W-:Y:S02]  /*3740*/  FFMA R7, R8, R20, R7 ;  /* 0x0000001408077223 */ /* 0x001fe40000000007 */
[----:B------:R-:W-:Y:S01]  /*3750*/  FFMA R15, R20, R16, R15 ;  /* 0x00000010140f7223 */ /* 0x000fe2000000000f */
[----:B------:R-:W0:Y:S01]  /*3760*/  LDS R8, [R27.X4+0x6c0] ;  /* 0x0006c0001b087984 */ /* 0x000e220000004800 */
[C---:B---3--:R-:W-:Y:S02]  /*3770*/  FFMA R6, R14.reuse, R9, R6 ;  /* 0x000000090e067223 */ /* 0x048fe40000000006 */
[----:B------:R-:W-:Y:S01]  /*3780*/  FFMA R12, R14, R17, R12 ;  /* 0x000000110e0c7223 */ /* 0x000fe2000000000c */
[----:B------:R-:W2:Y:S01]  /*3790*/  LDS R16, [R27.X4+0x6d0] ;  /* 0x0006d0001b107984 */ /* 0x000ea20000004800 */
[C---:B----4-:R-:W-:Y:S02]  /*37a0*/  FFMA R7, R4.reuse, R9, R7 ;  /* 0x0000000904077223 */ /* 0x050fe40000000007 */
[----:B------:R-:W-:-:S02]  /*37b0*/  FFMA R15, R4, R17, R15 ;  /* 0x00000011040f7223 */ /* 0x000fc4000000000f */
[----:B------:R-:W-:Y:S01]  /*37c0*/  LDS R17, [R27.X4+0x700] ;  /* 0x000700001b117984 */ /* 0x000fe20000004800 */
[C---:B-1----:R-:W-:Y:S02]  /*37d0*/  FFMA R20, R5.reuse, R10, R6 ;  /* 0x0000000a05147223 */ /* 0x042fe40000000006 */
[----:B------:R-:W-:Y:S02]  /*37e0*/  FFMA R9, R5, R18, R12 ;  /* 0x0000001205097223 */ /* 0x000fe4000000000c */
[C---:B------:R-:W-:Y:S02]  /*37f0*/  FFMA R10, R13.reuse, R10, R7 ;  /* 0x0000000a0d0a7223 */ /* 0x040fe40000000007 */
[----:B------:R-:W-:Y:S01]  /*3800*/  FFMA R18, R13, R18, R15 ;  /* 0x000000120d127223 */ /* 0x000fe2000000000f */
[----:B------:R-:W1:Y:S04]  /*3810*/  LDS.128 R4, [R29+0x870] ;  /* 0x000870001d047984 */ /* 0x000e680000000c00 */
[----:B------:R-:W3:Y:S01]  /*3820*/  LDS.128 R12, [R29+0x8f0] ;  /* 0x0008f0001d0c7984 */ /* 0x000ee20000000c00 */
[----:B0-----:R-:W-:-:S02]  /*3830*/  FFMA R20, R8, R11, R20 ;  /* 0x0000000b08147223 */ /* 0x001fc40000000014 */
[----:B------:R-:W-:Y:S02]  /*3840*/  FFMA R9, R8, R19, R9 ;  /* 0x0000001308097223 */ /* 0x000fe40000000009 */
[C---:B--2---:R-:W-:Y:S01]  /*3850*/  FFMA R11, R16.reuse, R11, R10 ;  /* 0x0000000b100b7223 */ /* 0x044fe2000000000a */
[----:B------:R-:W0:Y:S01]  /*3860*/  LDS R8, [R27.X4+0x750] ;  /* 0x000750001b087984 */ /* 0x000e220000004800 */
[----:B------:R-:W-:-:S03]  /*3870*/  FFMA R18, R16, R19, R18 ;  /* 0x0000001310127223 */ /* 0x000fc60000000012 */
[----:B------:R-:W2:Y:S04]  /*3880*/  LDS R10, [R27.X4+0x740] ;  /* 0x000740001b0a7984 */ /* 0x000ea80000004800 */
[----:B------:R-:W4:Y:S04]  /*3890*/  LDS R19, [R27.X4+0x780] ;  /* 0x000780001b137984 */ /* 0x000f280000004800 */
[----:B------:R-:W5:Y:S01]  /*38a0*/  LDS R16, [R27.X4+0x7c0] ;  /* 0x0007c0001b107984 */ /* 0x000f620000004800 */
[C---:B-1----:R-:W-:Y:S02]  /*38b0*/  FFMA R20, R17.reuse, R4, R20 ;  /* 0x0000000411147223 */ /* 0x042fe40000000014 */
[----:B---3--:R-:W-:-:S02]  /*38c0*/  FFMA R9, R17, R12, R9 ;  /* 0x0000000c11097223 */ /* 0x008fc40000000009 */
[----:B------:R-:W1:Y:S01]  /*38d0*/  LDS R17, [R27.X4+0x790] ;  /* 0x000790001b117984 */ /* 0x000e620000004800 */
[----:B------:R-:W-:Y:S02]  /*38e0*/  IMAD R3, R3, 0x620, R24 ;  /* 0x0000062003037824 */ /* 0x000fe400078e0218 */
[----:B------:R-:W-:Y:S02]  /*38f0*/  FFMA R11, R4, R21, R11 ;  /* 0x00000015040b7223 */ /* 0x000fe4000000000b */
[----:B------:R-:W-:Y:S02]  /*3900*/  IMAD R28, R28, 0x6200, R3 ;  /* 0x000062001c1c7824 */ /* 0x000fe400078e0203 */
[----:B------:R-:W-:Y:S01]  /*3910*/  FFMA R18, R21, R12, R18 ;  /* 0x0000000c15127223 */ /* 0x000fe20000000012 */
[----:B------:R-:W-:Y:S02]  /*3920*/  LOP3.LUT R2, R2, 0x4, RZ, 0xc0, !PT ;  /* 0x0000000402027812 */ /* 0x000fe400078ec0ff */
[----:B------:R-:W-:-:S02]  /*3930*/  LEA R25, R25, R28, 0x2 ;  /* 0x0000001c19197211 */ /* 0x000fc400078e10ff */
[----:B------:R-:W-:Y:S01]  /*3940*/  SHF.R.U32.HI R2, RZ, 0x2, R2 ;  /* 0x00000002ff027819 */ /* 0x000fe20000011602 */
[C---:B0-----:R-:W-:Y:S02]  /*3950*/  FFMA R11, R8.reuse, R5, R11 ;  /* 0x00000005080b7223 */ /* 0x041fe4000000000b */
[----:B------:R-:W-:Y:S02]  /*3960*/  FFMA R18, R8, R13, R18 ;  /* 0x0000000d08127223 */ /* 0x000fe40000000012 */
[C---:B--2---:R-:W-:Y:S02]  /*3970*/  FFMA R20, R10.reuse, R5, R20 ;  /* 0x000000050a147223 */ /* 0x044fe40000000014 */
[----:B------:R-:W-:Y:S02]  /*3980*/  FFMA R9, R10, R13, R9 ;  /* 0x0000000d0a097223 */ /* 0x000fe40000000009 */
[C---:B----4-:R-:W-:Y:S02]  /*3990*/  FFMA R20, R19.reuse, R6, R20 ;  /* 0x0000000613147223 */ /* 0x050fe40000000014 */
[----:B------:R-:W-:-:S02]  /*39a0*/  FFMA R9, R19, R14, R9 ;  /* 0x0000000e13097223 */ /* 0x000fc40000000009 */
[----:B------:R-:W-:Y:S02]  /*39b0*/  IMAD R3, R26, 0x70, R25 ;  /* 0x000000701a037824 */ /* 0x000fe400078e0219 */
[C---:B-----5:R-:W-:Y:S02]  /*39c0*/  FFMA R20, R16.reuse, R7, R20 ;  /* 0x0000000710147223 */ /* 0x060fe40000000014 */
[----:B------:R-:W-:Y:S02]  /*39d0*/  FFMA R9, R16, R15, R9 ;  /* 0x0000000f10097223 */ /* 0x000fe40000000009 */
[C---:B-1----:R-:W-:Y:S02]  /*39e0*/  FFMA R11, R17.reuse, R6, R11 ;  /* 0x00000006110b7223 */ /* 0x042fe4000000000b */
[----:B------:R-:W-:Y:S02]  /*39f0*/  FFMA R18, R17, R14, R18 ;  /* 0x0000000e11127223 */ /* 0x000fe40000000012 */
[----:B------:R-:W-:-:S02]  /*3a00*/  FFMA R11, R22, R7, R11 ;  /* 0x00000007160b7223 */ /* 0x000fc4000000000b */
[----:B------:R-:W-:Y:S02]  /*3a10*/  FFMA R18, R22, R15, R18 ;  /* 0x0000000f16127223 */ /* 0x000fe40000000012 */
[----:B------:R-:W-:Y:S01]  /*3a20*/  IMAD R3, R2, 0x38, R3 ;  /* 0x0000003802037824 */ /* 0x000fe200078e0203 */
[----:B------:R-:W-:Y:S02]  /*3a30*/  FMNMX R5, RZ, R20, !PT ;  /* 0x00000014ff057209 */ /* 0x000fe40007800000 */
[----:B------:R-:W-:Y:S01]  /*3a40*/  FMNMX R9, RZ, R9, !PT ;  /* 0x00000009ff097209 */ /* 0x000fe20007800000 */
[----:B------:R-:W-:Y:S01]  /*3a50*/  IMAD.WIDE R2, R3, R0, c[0x0][0x170] ;  /* 0x00005c0003027625 */ /* 0x000fe200078e0200 */
[----:B------:R-:W-:Y:S02]  /*3a60*/  FMNMX R11, RZ, R11, !PT ;  /* 0x0000000bff0b7209 */ /* 0x000fe40007800000 */
[----:B------:R-:W-:Y:S02]  /*3a70*/  FMNMX R7, RZ, R18, !PT ;  /* 0x00000012ff077209 */ /* 0x000fe40007800000 */
[----:B------:R-:W-:Y:S04]  /*3a80*/  STG.E [R2.64], R5 ;  /* 0x0000000502007986 */ /* 0x000fe8000c101904 */
[----:B------:R-:W-:Y:S04]  /*3a90*/  STG.E [R2.64+0xc40], R9 ;  /* 0x000c400902007986 */ /* 0x000fe8000c101904 */
[----:B------:R-:W-:Y:S04]  /*3aa0*/  STG.E [R2.64+0x70], R11 ;  /* 0x0000700b02007986 */ /* 0x000fe8000c101904 */
[----:B------:R-:W-:Y:S01]  /*3ab0*/  STG.E [R2.64+0xcb0], R7 ;  /* 0x000cb00702007986 */ /* 0x000fe2000c101904 */
[----:B------:R-:W-:Y:S05]  /*3ac0*/  EXIT ;  /* 0x000000000000794d */ /* 0x000fea0003800000 */
.L_x_0:
[----:B------:R-:W-:-:S00]  /*3ad0*/  BRA `(.L_x_0) ;  /* 0xfffffff000007947 */ /* 0x000fc0000383ffff */
[----:B------:R-:W-:-:S00]  /*3ae0*/  NOP ;  /* 0x0000000000007918 */ /* 0x000fc00000000000 */
        /* <DEDUP_REMOVED lines=9> */
.L_x_1:


//--------------------- .nv.shared.candidate0     --------------------------
	.section	.nv.shared.candidate0,"aw",@nobits
	.align	4
.nv.shared.candidate0:
	.zero		6144
